	.target	sm_90a

	.elftype	@"ET_EXEC"


//--------------------- .note.nv.tkinfo           --------------------------
	.section	.note.nv.tkinfo,"",@"SHT_NOTE"
	.sectionflags	@"SHF_NOTE_NV_TKINFO"
	.tkinfo
        /*0018*/ 	.word	0x00000002
        /*0030*/ 	.string	""
        /*0030*/ 	.string	"ptxas"
        /*0030*/ 	.string	"Cuda compilation tools, release 13.0, V13.0.88"
        /*0030*/ 	.string	"Build cuda_13.0.r13.0/compiler.36424714_0"
        /*0030*/ 	.string	"-arch sm_90a -m 64 "



//--------------------- .note.nv.cuinfo           --------------------------
	.section	.note.nv.cuinfo,"",@"SHT_NOTE"
	.sectionflags	@"SHF_NOTE_NV_CUINFO"
        /*0018*/ 	.short	0x0002
        /*001a*/ 	.short	0x005a
        /*001c*/ 	.short	0x0082
	.zero		2


//--------------------- .nv.info                  --------------------------
	.section	.nv.info,"",@"SHT_CUDA_INFO"
	.align	4


	//----- nvinfo : EIATTR_REGCOUNT
	.align		4
        /*0000*/ 	.byte	0x04, 0x2f
        /*0002*/ 	.short	(.L_15 - .L_14)
	.align		4
.L_14:
        /*0004*/ 	.word	index@(_ZN7cutlass13device_kernelINS_4gemm6kernel13GemmUniversalIN4cute5tupleIJiiiiEEENS1_10collective13CollectiveMmaINS1_34MainloopSm90TmaGmmaWarpSpecializedILi14ENS5_IJNS4_1CILi4EEESB_NSA_ILi1EEEEEENS1_32KernelTmaWarpSpecializedPingpongEEENS5_IJNSA_ILi64EEESG_SG_EEENS_10bfloat16_tENS5_IJlSC_lEEESI_SJ_NS4_8TiledMMAINS4_8MMA_AtomIJNS4_4SM904GMMA27MMA_64x64x16_F32BF16BF16_SSILNSN_5MajorE0ELSP_0ELNSN_7ScaleInE1ELSQ_1EEEEEENS4_6LayoutINS5_IJSC_SC_SC_EEENS5_IJNSA_ILi0EEESV_SV_EEEEENS5_IJNS4_10UnderscoreESY_SY_EEEEENS4_23SM90_TMA_LOAD_MULTICASTENS4_14ComposedLayoutINS4_7SwizzleILi3ELi4ELi3EEENS4_18smem_ptr_flag_bitsILi16EEENST_INS5_IJNSA_ILi8EEESG_EEENS5_IJSG_SC_EEEEEEEvNS4_8identityES11_S1B_vS1C_EENS_8epilogue10collective6detail29Sm90TmaWarpSpecializedAdapterINS1F_15DefaultEpilogueISI_SJ_SJ_NS1E_6thread17LinearCombinationISI_Li1EffLNS1J_9ScaleType4KindE0ELNS_15FloatRoundStyleE2ESI_EENS1_15EpilogueDefaultEEEEEvvEEEEvNT_6ParamsE)
        /*0008*/ 	.word	0x000000a8


	//----- nvinfo : EIATTR_FRAME_SIZE
	.align		4
.L_15:
        /*000c*/ 	.byte	0x04, 0x11
        /*000e*/ 	.short	(.L_17 - .L_16)
	.align		4
.L_16:
        /*0010*/ 	.word	index@(_ZN7cutlass13device_kernelINS_4gemm6kernel13GemmUniversalIN4cute5tupleIJiiiiEEENS1_10collective13CollectiveMmaINS1_34MainloopSm90TmaGmmaWarpSpecializedILi14ENS5_IJNS4_1CILi4EEESB_NSA_ILi1EEEEEENS1_32KernelTmaWarpSpecializedPingpongEEENS5_IJNSA_ILi64EEESG_SG_EEENS_10bfloat16_tENS5_IJlSC_lEEESI_SJ_NS4_8TiledMMAINS4_8MMA_AtomIJNS4_4SM904GMMA27MMA_64x64x16_F32BF16BF16_SSILNSN_5MajorE0ELSP_0ELNSN_7ScaleInE1ELSQ_1EEEEEENS4_6LayoutINS5_IJSC_SC_SC_EEENS5_IJNSA_ILi0EEESV_SV_EEEEENS5_IJNS4_10UnderscoreESY_SY_EEEEENS4_23SM90_TMA_LOAD_MULTICASTENS4_14ComposedLayoutINS4_7SwizzleILi3ELi4ELi3EEENS4_18smem_ptr_flag_bitsILi16EEENST_INS5_IJNSA_ILi8EEESG_EEENS5_IJSG_SC_EEEEEEEvNS4_8identityES11_S1B_vS1C_EENS_8epilogue10collective6detail29Sm90TmaWarpSpecializedAdapterINS1F_15DefaultEpilogueISI_SJ_SJ_NS1E_6thread17LinearCombinationISI_Li1EffLNS1J_9ScaleType4KindE0ELNS_15FloatRoundStyleE2ESI_EENS1_15EpilogueDefaultEEEEEvvEEEEvNT_6ParamsE)
        /*0014*/ 	.word	0x00000008


	//----- nvinfo : EIATTR_MIN_STACK_SIZE
	.align		4
.L_17:
        /*0018*/ 	.byte	0x04, 0x12
        /*001a*/ 	.short	(.L_19 - .L_18)
	.align		4
.L_18:
        /*001c*/ 	.word	index@(_ZN7cutlass13device_kernelINS_4gemm6kernel13GemmUniversalIN4cute5tupleIJiiiiEEENS1_10collective13CollectiveMmaINS1_34MainloopSm90TmaGmmaWarpSpecializedILi14ENS5_IJNS4_1CILi4EEESB_NSA_ILi1EEEEEENS1_32KernelTmaWarpSpecializedPingpongEEENS5_IJNSA_ILi64EEESG_SG_EEENS_10bfloat16_tENS5_IJlSC_lEEESI_SJ_NS4_8TiledMMAINS4_8MMA_AtomIJNS4_4SM904GMMA27MMA_64x64x16_F32BF16BF16_SSILNSN_5MajorE0ELSP_0ELNSN_7ScaleInE1ELSQ_1EEEEEENS4_6LayoutINS5_IJSC_SC_SC_EEENS5_IJNSA_ILi0EEESV_SV_EEEEENS5_IJNS4_10UnderscoreESY_SY_EEEEENS4_23SM90_TMA_LOAD_MULTICASTENS4_14ComposedLayoutINS4_7SwizzleILi3ELi4ELi3EEENS4_18smem_ptr_flag_bitsILi16EEENST_INS5_IJNSA_ILi8EEESG_EEENS5_IJSG_SC_EEEEEEEvNS4_8identityES11_S1B_vS1C_EENS_8epilogue10collective6detail29Sm90TmaWarpSpecializedAdapterINS1F_15DefaultEpilogueISI_SJ_SJ_NS1E_6thread17LinearCombinationISI_Li1EffLNS1J_9ScaleType4KindE0ELNS_15FloatRoundStyleE2ESI_EENS1_15EpilogueDefaultEEEEEvvEEEEvNT_6ParamsE)
        /*0020*/ 	.word	0x00000008
.L_19:


//--------------------- .nv.compat                --------------------------
	.section	.nv.compat,"",@"SHT_CUDA_COMPAT_INFO"
	.align	4
        /*0000*/ 	.byte	0x02, 0x09, 0x01, 0x00, 0x02, 0x02, 0x04, 0x00, 0x02, 0x05, 0x05, 0x00, 0x03, 0x07, 0x01, 0x01
        /*0010*/ 	.byte	0x02, 0x03, 0x01, 0x00, 0x02, 0x06, 0x01, 0x00, 0x04, 0x0b, 0x08, 0x00, 0x00, 0x00, 0x00, 0x00
        /*0020*/ 	.byte	0x00, 0x00, 0x00, 0x00


//--------------------- .nv.info._ZN7cutlass13device_kernelINS_4gemm6kernel13GemmUniversalIN4cute5tupleIJiiiiEEENS1_10collective13CollectiveMmaINS1_34MainloopSm90TmaGmmaWarpSpecializedILi14ENS5_IJNS4_1CILi4EEESB_NSA_ILi1EEEEEENS1_32KernelTmaWarpSpecializedPingpongEEENS5_IJNSA_ILi64EEESG_SG_EEENS_10bfloat16_tENS5_IJlSC_lEEESI_SJ_NS4_8TiledMMAINS4_8MMA_AtomIJNS4_4SM904GMMA27MMA_64x64x16_F32BF16BF16_SSILNSN_5MajorE0ELSP_0ELNSN_7ScaleInE1ELSQ_1EEEEEENS4_6LayoutINS5_IJSC_SC_SC_EEENS5_IJNSA_ILi0EEESV_SV_EEEEENS5_IJNS4_10UnderscoreESY_SY_EEEEENS4_23SM90_TMA_LOAD_MULTICASTENS4_14ComposedLayoutINS4_7SwizzleILi3ELi4ELi3EEENS4_18smem_ptr_flag_bitsILi16EEENST_INS5_IJNSA_ILi8EEESG_EEENS5_IJSG_SC_EEEEEEEvNS4_8identityES11_S1B_vS1C_EENS_8epilogue10collective6detail29Sm90TmaWarpSpecializedAdapterINS1F_15DefaultEpilogueISI_SJ_SJ_NS1E_6thread17LinearCombinationISI_Li1EffLNS1J_9ScaleType4KindE0ELNS_15FloatRoundStyleE2ESI_EENS1_15EpilogueDefaultEEEEEvvEEEEvNT_6ParamsE --------------------------
	.section	.nv.info._ZN7cutlass13device_kernelINS_4gemm6kernel13GemmUniversalIN4cute5tupleIJiiiiEEENS1_10collective13CollectiveMmaINS1_34MainloopSm90TmaGmmaWarpSpecializedILi14ENS5_IJNS4_1CILi4EEESB_NSA_ILi1EEEEEENS1_32KernelTmaWarpSpecializedPingpongEEENS5_IJNSA_ILi64EEESG_SG_EEENS_10bfloat16_tENS5_IJlSC_lEEESI_SJ_NS4_8TiledMMAINS4_8MMA_AtomIJNS4_4SM904GMMA27MMA_64x64x16_F32BF16BF16_SSILNSN_5MajorE0ELSP_0ELNSN_7ScaleInE1ELSQ_1EEEEEENS4_6LayoutINS5_IJSC_SC_SC_EEENS5_IJNSA_ILi0EEESV_SV_EEEEENS5_IJNS4_10UnderscoreESY_SY_EEEEENS4_23SM90_TMA_LOAD_MULTICASTENS4_14ComposedLayoutINS4_7SwizzleILi3ELi4ELi3EEENS4_18smem_ptr_flag_bitsILi16EEENST_INS5_IJNSA_ILi8EEESG_EEENS5_IJSG_SC_EEEEEEEvNS4_8identityES11_S1B_vS1C_EENS_8epilogue10collective6detail29Sm90TmaWarpSpecializedAdapterINS1F_15DefaultEpilogueISI_SJ_SJ_NS1E_6thread17LinearCombinationISI_Li1EffLNS1J_9ScaleType4KindE0ELNS_15FloatRoundStyleE2ESI_EENS1_15EpilogueDefaultEEEEEvvEEEEvNT_6ParamsE,"",@"SHT_CUDA_INFO"
	.sectionflags	@""
	.align	4


	//----- nvinfo : EIATTR_CUDA_API_VERSION
	.align		4
        /*0000*/ 	.byte	0x04, 0x37
        /*0002*/ 	.short	(.L_21 - .L_20)
.L_20:
        /*0004*/ 	.word	0x00000082


	//----- nvinfo : EIATTR_KPARAM_INFO
	.align		4
.L_21:
        /*0008*/ 	.byte	0x04, 0x17
        /*000a*/ 	.short	(.L_23 - .L_22)
.L_22:
        /*000c*/ 	.word	0x00000000
        /*0010*/ 	.short	0x0000
        /*0012*/ 	.short	0x0070
        /*0014*/ 	.byte	0x00, 0xf0, 0x01, 0x10


	//----- nvinfo : EIATTR_SPARSE_MMA_MASK
	.align		4
.L_23:
        /*0018*/ 	.byte	0x03, 0x50
        /*001a*/ 	.short	0x0000


	//----- nvinfo : EIATTR_MAXREG_COUNT
	.align		4
        /*001c*/ 	.byte	0x03, 0x1b
        /*001e*/ 	.short	0x00a8


	//----- nvinfo : EIATTR_NUM_BARRIERS
	.align		4
        /*0020*/ 	.byte	0x02, 0x4c
        /*0022*/ 	.byte	0x01
	.zero		1


	//----- nvinfo : EIATTR_EXTERNS
	.align		4
        /*0024*/ 	.byte	0x04, 0x0f
        /*0026*/ 	.short	(.L_25 - .L_24)


	//   ....[0]....
	.align		4
.L_24:
        /*0028*/ 	.word	index@(__assertfail)


	//----- nvinfo : EIATTR_ANNOTATIONS
	.align		4
.L_25:
        /*002c*/ 	.byte	0x04, 0x55
        /*002e*/ 	.short	(.L_27 - .L_26)


	//   ....[0]....
.L_26:
        /*0030*/ 	.word	0x00000001
        /*0034*/ 	.byte	0x40, 0x0f, 0x00, 0x00, 0x01, 0x00, 0x00, 0x00, 0x70, 0x47, 0x00, 0x00, 0x01, 0x00, 0x00, 0x00
        /*0044*/ 	.byte	0x40, 0x55, 0x00, 0x00


	//----- nvinfo : EIATTR_MERCURY_ISA_VERSION
	.align		4
.L_27:
        /*0048*/ 	.byte	0x03, 0x5f
        /*004a*/ 	.short	0x0101


	//----- nvinfo : EIATTR_INT_WARP_WIDE_INSTR_OFFSETS
	.align		4
        /*004c*/ 	.byte	0x04, 0x31
        /*004e*/ 	.short	(.L_29 - .L_28)


	//   ....[0]....
.L_28:
        /*0050*/ 	.word	0x00000710


	//   ....[1]....
        /*0054*/ 	.word	0x00000730


	//   ....[2]....
        /*0058*/ 	.word	0x00000750


	//   ....[3]....
        /*005c*/ 	.word	0x00000840


	//   ....[4]....
        /*0060*/ 	.word	0x00000860


	//   ....[5]....
        /*0064*/ 	.word	0x00000870


	//   ....[6]....
        /*0068*/ 	.word	0x00000920


	//   ....[7]....
        /*006c*/ 	.word	0x00000970


	//----- nvinfo : EIATTR_COOP_GROUP_MASK_REGIDS
	.align		4
.L_29:
        /*0070*/ 	.byte	0x04, 0x29
        /*0072*/ 	.short	(.L_31 - .L_30)


	//   ....[0]....
.L_30:
        /*0074*/ 	.word	0xffffffff


	//   ....[1]....
        /*0078*/ 	.word	0xffffffff


	//   ....[2]....
        /*007c*/ 	.word	0xffffffff


	//   ....[3]....
        /*0080*/ 	.word	0xffffffff


	//   ....[4]....
        /*0084*/ 	.word	0xffffffff


	//   ....[5]....
        /*0088*/ 	.word	0xffffffff


	//   ....[6]....
        /*008c*/ 	.word	0xffffffff


	//----- nvinfo : EIATTR_COOP_GROUP_INSTR_OFFSETS
	.align		4
.L_31:
        /*0090*/ 	.byte	0x04, 0x28
        /*0092*/ 	.short	(.L_33 - .L_32)


	//   ....[0]....
.L_32:
        /*0094*/ 	.word	0x00000070


	//   ....[1]....
        /*0098*/ 	.word	0x00000080


	//   ....[2]....
        /*009c*/ 	.word	0x00000140


	//   ....[3]....
        /*00a0*/ 	.word	0x000004a0


	//   ....[4]....
        /*00a4*/ 	.word	0x000004e0


	//   ....[5]....
        /*00a8*/ 	.word	0x00000890


	//   ....[6]....
        /*00ac*/ 	.word	0x00000ae0


	//----- nvinfo : EIATTR_REG_RECONFIG
	.align		4
.L_33:
        /*00b0*/ 	.byte	0x01, 0x54
	.zero		2


	//----- nvinfo : EIATTR_SYSCALL_OFFSETS
	.align		4
        /*00b4*/ 	.byte	0x04, 0x46
        /*00b6*/ 	.short	(.L_35 - .L_34)


	//   ....[0]....
.L_34:
        /*00b8*/ 	.word	0x00001a00


	//----- nvinfo : EIATTR_MBARRIER_INSTR_OFFSETS
	.align		4
.L_35:
        /*00bc*/ 	.byte	0x04, 0x39
        /*00be*/ 	.short	(.L_37 - .L_36)


	//   ....[0]....
.L_36:
        /*00c0*/ 	.word	0x000002a0
        /*00c4*/ 	.word	0x000000ff
        /*00c8*/ 	.word	0x00000000
        /*00cc*/ 	.short	0x0100
        /*00ce*/ 	.byte	0x08
	.zero		1


	//   ....[1]....
        /*00d0*/ 	.word	0x000002b0
        /*00d4*/ 	.word	0x000000ff
        /*00d8*/ 	.word	0x00000070
        /*00dc*/ 	.short	0x0100
        /*00de*/ 	.byte	0x08
	.zero		1


	//   ....[2]....
        /*00e0*/ 	.word	0x000002c0
        /*00e4*/ 	.word	0x000000ff
        /*00e8*/ 	.word	0x00000008
        /*00ec*/ 	.short	0x0100
        /*00ee*/ 	.byte	0x08
	.zero		1


	//   ....[3]....
        /*00f0*/ 	.word	0x000002d0
        /*00f4*/ 	.word	0x000000ff
        /*00f8*/ 	.word	0x00000078
        /*00fc*/ 	.short	0x0100
        /*00fe*/ 	.byte	0x08
	.zero		1


	//   ....[4]....
        /*0100*/ 	.word	0x000002e0
        /*0104*/ 	.word	0x000000ff
        /*0108*/ 	.word	0x00000010
        /*010c*/ 	.short	0x0100
        /*010e*/ 	.byte	0x08
	.zero		1


	//   ....[5]....
        /*0110*/ 	.word	0x000002f0
        /*0114*/ 	.word	0x000000ff
        /*0118*/ 	.word	0x00000080
        /*011c*/ 	.short	0x0100
        /*011e*/ 	.byte	0x08
	.zero		1


	//   ....[6]....
        /*0120*/ 	.word	0x00000300
        /*0124*/ 	.word	0x000000ff
        /*0128*/ 	.word	0x00000018
        /*012c*/ 	.short	0x0100
        /*012e*/ 	.byte	0x08
	.zero		1


	//   ....[7]....
        /*0130*/ 	.word	0x00000310
        /*0134*/ 	.word	0x000000ff
        /*0138*/ 	.word	0x00000088
        /*013c*/ 	.short	0x0100
        /*013e*/ 	.byte	0x08
	.zero		1


	//   ....[8]....
        /*0140*/ 	.word	0x00000320
        /*0144*/ 	.word	0x000000ff
        /*0148*/ 	.word	0x00000020
        /*014c*/ 	.short	0x0100
        /*014e*/ 	.byte	0x08
	.zero		1


	//   ....[9]....
        /*0150*/ 	.word	0x00000330
        /*0154*/ 	.word	0x000000ff
        /*0158*/ 	.word	0x00000090
        /*015c*/ 	.short	0x0100
        /*015e*/ 	.byte	0x08
	.zero		1


	//   ....[10]....
        /*0160*/ 	.word	0x00000340
        /*0164*/ 	.word	0x000000ff
        /*0168*/ 	.word	0x00000028
        /*016c*/ 	.short	0x0100
        /*016e*/ 	.byte	0x08
	.zero		1


	//   ....[11]....
        /*0170*/ 	.word	0x00000350
        /*0174*/ 	.word	0x000000ff
        /*0178*/ 	.word	0x00000098
        /*017c*/ 	.short	0x0100
        /*017e*/ 	.byte	0x08
	.zero		1


	//   ....[12]....
        /*0180*/ 	.word	0x00000360
        /*0184*/ 	.word	0x000000ff
        /*0188*/ 	.word	0x00000030
        /*018c*/ 	.short	0x0100
        /*018e*/ 	.byte	0x08
	.zero		1


	//   ....[13]....
        /*0190*/ 	.word	0x00000370
        /*0194*/ 	.word	0x000000ff
        /*0198*/ 	.word	0x000000a0
        /*019c*/ 	.short	0x0100
        /*019e*/ 	.byte	0x08
	.zero		1


	//   ....[14]....
        /*01a0*/ 	.word	0x00000380
        /*01a4*/ 	.word	0x000000ff
        /*01a8*/ 	.word	0x00000038
        /*01ac*/ 	.short	0x0100
        /*01ae*/ 	.byte	0x08
	.zero		1


	//   ....[15]....
        /*01b0*/ 	.word	0x00000390
        /*01b4*/ 	.word	0x000000ff
        /*01b8*/ 	.word	0x000000a8
        /*01bc*/ 	.short	0x0100
        /*01be*/ 	.byte	0x08
	.zero		1


	//   ....[16]....
        /*01c0*/ 	.word	0x000003a0
        /*01c4*/ 	.word	0x000000ff
        /*01c8*/ 	.word	0x00000040
        /*01cc*/ 	.short	0x0100
        /*01ce*/ 	.byte	0x08
	.zero		1


	//   ....[17]....
        /*01d0*/ 	.word	0x000003b0
        /*01d4*/ 	.word	0x000000ff
        /*01d8*/ 	.word	0x000000b0
        /*01dc*/ 	.short	0x0100
        /*01de*/ 	.byte	0x08
	.zero		1


	//   ....[18]....
        /*01e0*/ 	.word	0x000003c0
        /*01e4*/ 	.word	0x000000ff
        /*01e8*/ 	.word	0x00000048
        /*01ec*/ 	.short	0x0100
        /*01ee*/ 	.byte	0x08
	.zero		1


	//   ....[19]....
        /*01f0*/ 	.word	0x000003d0
        /*01f4*/ 	.word	0x000000ff
        /*01f8*/ 	.word	0x000000b8
        /*01fc*/ 	.short	0x0100
        /*01fe*/ 	.byte	0x08
	.zero		1


	//   ....[20]....
        /*0200*/ 	.word	0x000003e0
        /*0204*/ 	.word	0x000000ff
        /*0208*/ 	.word	0x00000050
        /*020c*/ 	.short	0x0100
        /*020e*/ 	.byte	0x08
	.zero		1


	//   ....[21]....
        /*0210*/ 	.word	0x000003f0
        /*0214*/ 	.word	0x000000ff
        /*0218*/ 	.word	0x000000c0
        /*021c*/ 	.short	0x0100
        /*021e*/ 	.byte	0x08
	.zero		1


	//   ....[22]....
        /*0220*/ 	.word	0x00000400
        /*0224*/ 	.word	0x000000ff
        /*0228*/ 	.word	0x00000058
        /*022c*/ 	.short	0x0100
        /*022e*/ 	.byte	0x08
	.zero		1


	//   ....[23]....
        /*0230*/ 	.word	0x00000410
        /*0234*/ 	.word	0x000000ff
        /*0238*/ 	.word	0x000000c8
        /*023c*/ 	.short	0x0100
        /*023e*/ 	.byte	0x08
	.zero		1


	//   ....[24]....
        /*0240*/ 	.word	0x00000420
        /*0244*/ 	.word	0x000000ff
        /*0248*/ 	.word	0x00000060
        /*024c*/ 	.short	0x0100
        /*024e*/ 	.byte	0x08
	.zero		1


	//   ....[25]....
        /*0250*/ 	.word	0x00000430
        /*0254*/ 	.word	0x000000ff
        /*0258*/ 	.word	0x000000d0
        /*025c*/ 	.short	0x0100
        /*025e*/ 	.byte	0x08
	.zero		1


	//   ....[26]....
        /*0260*/ 	.word	0x00000440
        /*0264*/ 	.word	0x000000ff
        /*0268*/ 	.word	0x00000068
        /*026c*/ 	.short	0x0100
        /*026e*/ 	.byte	0x08
	.zero		1


	//   ....[27]....
        /*0270*/ 	.word	0x00000450
        /*0274*/ 	.word	0x000000ff
        /*0278*/ 	.word	0x000000d8
        /*027c*/ 	.short	0x0100
        /*027e*/ 	.byte	0x08
	.zero		1


	//   ....[28]....
        /*0280*/ 	.word	0x000009a0
        /*0284*/ 	.word	0x000000ff
        /*0288*/ 	.word	0x00000110
        /*028c*/ 	.short	0x0100
        /*028e*/ 	.byte	0x08
	.zero		1


	//   ....[29]....
        /*0290*/ 	.word	0x00000a30
        /*0294*/ 	.word	0x000000ff
        /*0298*/ 	.word	0x00000118
        /*029c*/ 	.short	0x0100
        /*029e*/ 	.byte	0x08
	.zero		1


	//   ....[30]....
        /*02a0*/ 	.word	0x00000a60
        /*02a4*/ 	.word	0x000000ff
        /*02a8*/ 	.word	0x000000f0
        /*02ac*/ 	.short	0x0100
        /*02ae*/ 	.byte	0x09
	.zero		1


	//   ....[31]....
        /*02b0*/ 	.word	0x00000a70
        /*02b4*/ 	.word	0x000000ff
        /*02b8*/ 	.word	0x000000f8
        /*02bc*/ 	.short	0x0100
        /*02be*/ 	.byte	0x09
	.zero		1


	//   ....[32]....
        /*02c0*/ 	.word	0x00000a80
        /*02c4*/ 	.word	0x000000ff
        /*02c8*/ 	.word	0x00000100
        /*02cc*/ 	.short	0x0100
        /*02ce*/ 	.byte	0x09
	.zero		1


	//   ....[33]....
        /*02d0*/ 	.word	0x00000a90
        /*02d4*/ 	.word	0x000000ff
        /*02d8*/ 	.word	0x00000108
        /*02dc*/ 	.short	0x0100
        /*02de*/ 	.byte	0x09
	.zero		1


	//   ....[34]....
        /*02e0*/ 	.word	0x000018e0
        /*02e4*/ 	.word	0x0000003f
        /*02e8*/ 	.word	0x00000000
        /*02ec*/ 	.short	0x010a
        /*02ee*/ 	.byte	0x2a
	.zero		1


	//   ....[35]....
        /*02f0*/ 	.word	0x00001a80
        /*02f4*/ 	.word	0x00000003
        /*02f8*/ 	.word	0x00000000
        /*02fc*/ 	.short	0x010a
        /*02fe*/ 	.byte	0x3f
	.zero		1


	//   ....[36]....
        /*0300*/ 	.word	0x00001ac0
        /*0304*/ 	.word	0x00000003
        /*0308*/ 	.word	0x00000000
        /*030c*/ 	.short	0x010a
        /*030e*/ 	.byte	0x3f
	.zero		1


	//   ....[37]....
        /*0310*/ 	.word	0x00001dc0
        /*0314*/ 	.word	0x000000ff
        /*0318*/ 	.word	0x00000000
        /*031c*/ 	.short	0x010a
        /*031e*/ 	.byte	0x04
	.zero		1


	//   ....[38]....
        /*0320*/ 	.word	0x00001e00
        /*0324*/ 	.word	0x000000ff
        /*0328*/ 	.word	0x00000000
        /*032c*/ 	.short	0x010a
        /*032e*/ 	.byte	0x04
	.zero		1


	//   ....[39]....
        /*0330*/ 	.word	0x00002060
        /*0334*/ 	.word	0x00000005
        /*0338*/ 	.word	0x00000000
        /*033c*/ 	.short	0x0101
        /*033e*/ 	.byte	0x3f
	.zero		1


	//   ....[40]....
        /*0340*/ 	.word	0x00002160
        /*0344*/ 	.word	0x00000040
        /*0348*/ 	.word	0x00000000
        /*034c*/ 	.short	0x0101
        /*034e*/ 	.byte	0x2f
	.zero		1


	//   ....[41]....
        /*0350*/ 	.word	0x00002280
        /*0354*/ 	.word	0x00000000
        /*0358*/ 	.word	0x00000000
        /*035c*/ 	.short	0x0101
        /*035e*/ 	.byte	0x3f
	.zero		1


	//   ....[42]....
        /*0360*/ 	.word	0x00002340
        /*0364*/ 	.word	0x0000003f
        /*0368*/ 	.word	0x00000010
        /*036c*/ 	.short	0x010a
        /*036e*/ 	.byte	0x2a
	.zero		1


	//   ....[43]....
        /*0370*/ 	.word	0x00004790
        /*0374*/ 	.word	0x00000042
        /*0378*/ 	.word	0x00000000
        /*037c*/ 	.short	0x0101
        /*037e*/ 	.byte	0x2f
	.zero		1


	//   ....[44]....
        /*0380*/ 	.word	0x00005250
        /*0384*/ 	.word	0x0000000a
        /*0388*/ 	.word	0x00000070
        /*038c*/ 	.short	0x010a
        /*038e*/ 	.byte	0x3f
	.zero		1


	//   ....[45]....
        /*0390*/ 	.word	0x00005650
        /*0394*/ 	.word	0x00000008
        /*0398*/ 	.word	0x00000118
        /*039c*/ 	.short	0x0101
        /*039e*/ 	.byte	0x3f
	.zero		1


	//   ....[46]....
        /*03a0*/ 	.word	0x00005de0
        /*03a4*/ 	.word	0x00000009
        /*03a8*/ 	.word	0x00000000
        /*03ac*/ 	.short	0x010a
        /*03ae*/ 	.byte	0x3f
	.zero		1


	//   ....[47]....
        /*03b0*/ 	.word	0x00005e60
        /*03b4*/ 	.word	0x00000008
        /*03b8*/ 	.word	0x00000000
        /*03bc*/ 	.short	0x010a
        /*03be*/ 	.byte	0x3f
	.zero		1


	//   ....[48]....
        /*03c0*/ 	.word	0x00005ef0
        /*03c4*/ 	.word	0x00000009
        /*03c8*/ 	.word	0x00000000
        /*03cc*/ 	.short	0x010a
        /*03ce*/ 	.byte	0x3f
	.zero		1


	//   ....[49]....
        /*03d0*/ 	.word	0x00005f80
        /*03d4*/ 	.word	0x00000008
        /*03d8*/ 	.word	0x00000000
        /*03dc*/ 	.short	0x010a
        /*03de*/ 	.byte	0x3f
	.zero		1


	//   ....[50]....
        /*03e0*/ 	.word	0x00006010
        /*03e4*/ 	.word	0x00000009
        /*03e8*/ 	.word	0x00000000
        /*03ec*/ 	.short	0x010a
        /*03ee*/ 	.byte	0x3f
	.zero		1


	//   ....[51]....
        /*03f0*/ 	.word	0x000060a0
        /*03f4*/ 	.word	0x00000008
        /*03f8*/ 	.word	0x00000000
        /*03fc*/ 	.short	0x010a
        /*03fe*/ 	.byte	0x3f
	.zero		1


	//   ....[52]....
        /*0400*/ 	.word	0x00006130
        /*0404*/ 	.word	0x00000009
        /*0408*/ 	.word	0x00000000
        /*040c*/ 	.short	0x010a
        /*040e*/ 	.byte	0x3f
	.zero		1


	//   ....[53]....
        /*0410*/ 	.word	0x000061c0
        /*0414*/ 	.word	0x00000008
        /*0418*/ 	.word	0x00000000
        /*041c*/ 	.short	0x010a
        /*041e*/ 	.byte	0x3f
	.zero		1


	//   ....[54]....
        /*0420*/ 	.word	0x00006250
        /*0424*/ 	.word	0x00000009
        /*0428*/ 	.word	0x00000000
        /*042c*/ 	.short	0x010a
        /*042e*/ 	.byte	0x3f
	.zero		1


	//   ....[55]....
        /*0430*/ 	.word	0x000062e0
        /*0434*/ 	.word	0x00000008
        /*0438*/ 	.word	0x00000000
        /*043c*/ 	.short	0x010a
        /*043e*/ 	.byte	0x3f
	.zero		1


	//   ....[56]....
        /*0440*/ 	.word	0x00006370
        /*0444*/ 	.word	0x00000009
        /*0448*/ 	.word	0x00000000
        /*044c*/ 	.short	0x010a
        /*044e*/ 	.byte	0x3f
	.zero		1


	//   ....[57]....
        /*0450*/ 	.word	0x00006400
        /*0454*/ 	.word	0x00000008
        /*0458*/ 	.word	0x00000000
        /*045c*/ 	.short	0x010a
        /*045e*/ 	.byte	0x3f
	.zero		1


	//   ....[58]....
        /*0460*/ 	.word	0x00006490
        /*0464*/ 	.word	0x0000000b
        /*0468*/ 	.word	0x00000000
        /*046c*/ 	.short	0x010a
        /*046e*/ 	.byte	0x3f
	.zero		1


	//   ....[59]....
        /*0470*/ 	.word	0x00006520
        /*0474*/ 	.word	0x00000003
        /*0478*/ 	.word	0x00000000
        /*047c*/ 	.short	0x010a
        /*047e*/ 	.byte	0x3f
	.zero		1


	//   ....[60]....
        /*0480*/ 	.word	0x00006580
        /*0484*/ 	.word	0x00000041
        /*0488*/ 	.word	0x00000000
        /*048c*/ 	.short	0x010a
        /*048e*/ 	.byte	0x3f
	.zero		1


	//   ....[61]....
        /*0490*/ 	.word	0x000065d0
        /*0494*/ 	.word	0x00000003
        /*0498*/ 	.word	0x00000000
        /*049c*/ 	.short	0x010a
        /*049e*/ 	.byte	0x3f
	.zero		1


	//   ....[62]....
        /*04a0*/ 	.word	0x00006630
        /*04a4*/ 	.word	0x00000005
        /*04a8*/ 	.word	0x00000000
        /*04ac*/ 	.short	0x010a
        /*04ae*/ 	.byte	0x3f
	.zero		1


	//   ....[63]....
        /*04b0*/ 	.word	0x00006680
        /*04b4*/ 	.word	0x00000041
        /*04b8*/ 	.word	0x00000010
        /*04bc*/ 	.short	0x010a
        /*04be*/ 	.byte	0x3f
	.zero		1


	//   ....[64]....
        /*04c0*/ 	.word	0x00006750
        /*04c4*/ 	.word	0x0000000a
        /*04c8*/ 	.word	0x00000070
        /*04cc*/ 	.short	0x010a
        /*04ce*/ 	.byte	0x3f
	.zero		1


	//   ....[65]....
        /*04d0*/ 	.word	0x00006820
        /*04d4*/ 	.word	0x00000009
        /*04d8*/ 	.word	0x00000000
        /*04dc*/ 	.short	0x010a
        /*04de*/ 	.byte	0x3f
	.zero		1


	//   ....[66]....
        /*04e0*/ 	.word	0x00006870
        /*04e4*/ 	.word	0x00000008
        /*04e8*/ 	.word	0x00000000
        /*04ec*/ 	.short	0x010a
        /*04ee*/ 	.byte	0x3f
	.zero		1


	//   ....[67]....
        /*04f0*/ 	.word	0x000068c0
        /*04f4*/ 	.word	0x00000009
        /*04f8*/ 	.word	0x00000000
        /*04fc*/ 	.short	0x010a
        /*04fe*/ 	.byte	0x3f
	.zero		1


	//   ....[68]....
        /*0500*/ 	.word	0x00006910
        /*0504*/ 	.word	0x00000008
        /*0508*/ 	.word	0x00000000
        /*050c*/ 	.short	0x010a
        /*050e*/ 	.byte	0x3f
	.zero		1


	//   ....[69]....
        /*0510*/ 	.word	0x00006960
        /*0514*/ 	.word	0x00000009
        /*0518*/ 	.word	0x00000000
        /*051c*/ 	.short	0x010a
        /*051e*/ 	.byte	0x3f
	.zero		1


	//   ....[70]....
        /*0520*/ 	.word	0x000069b0
        /*0524*/ 	.word	0x00000008
        /*0528*/ 	.word	0x00000000
        /*052c*/ 	.short	0x010a
        /*052e*/ 	.byte	0x3f
	.zero		1


	//   ....[71]....
        /*0530*/ 	.word	0x00006a00
        /*0534*/ 	.word	0x00000009
        /*0538*/ 	.word	0x00000000
        /*053c*/ 	.short	0x010a
        /*053e*/ 	.byte	0x3f
	.zero		1


	//   ....[72]....
        /*0540*/ 	.word	0x00006a50
        /*0544*/ 	.word	0x00000008
        /*0548*/ 	.word	0x00000000
        /*054c*/ 	.short	0x010a
        /*054e*/ 	.byte	0x3f
	.zero		1


	//   ....[73]....
        /*0550*/ 	.word	0x00006aa0
        /*0554*/ 	.word	0x00000009
        /*0558*/ 	.word	0x00000000
        /*055c*/ 	.short	0x010a
        /*055e*/ 	.byte	0x3f
	.zero		1


	//   ....[74]....
        /*0560*/ 	.word	0x00006af0
        /*0564*/ 	.word	0x00000008
        /*0568*/ 	.word	0x00000000
        /*056c*/ 	.short	0x010a
        /*056e*/ 	.byte	0x3f
	.zero		1


	//   ....[75]....
        /*0570*/ 	.word	0x00006b40
        /*0574*/ 	.word	0x00000009
        /*0578*/ 	.word	0x00000000
        /*057c*/ 	.short	0x010a
        /*057e*/ 	.byte	0x3f
	.zero		1


	//   ....[76]....
        /*0580*/ 	.word	0x00006b90
        /*0584*/ 	.word	0x00000008
        /*0588*/ 	.word	0x00000000
        /*058c*/ 	.short	0x010a
        /*058e*/ 	.byte	0x3f
	.zero		1


	//   ....[77]....
        /*0590*/ 	.word	0x00006be0
        /*0594*/ 	.word	0x0000000b
        /*0598*/ 	.word	0x00000000
        /*059c*/ 	.short	0x010a
        /*059e*/ 	.byte	0x3f
	.zero		1


	//----- nvinfo : EIATTR_NUM_MBARRIERS
	.align		4
.L_37:
        /*05a0*/ 	.byte	0x03, 0x38
        /*05a2*/ 	.short	0x0022


	//----- nvinfo : EIATTR_EXIT_INSTR_OFFSETS
	.align		4
        /*05a4*/ 	.byte	0x04, 0x1c
        /*05a6*/ 	.short	(.L_39 - .L_38)


	//   ....[0]....
.L_38:
        /*05a8*/ 	.word	0x00001590


	//   ....[1]....
        /*05ac*/ 	.word	0x000015f0


	//   ....[2]....
        /*05b0*/ 	.word	0x00004e20


	//   ....[3]....
        /*05b4*/ 	.word	0x00004e50


	//   ....[4]....
        /*05b8*/ 	.word	0x00006570


	//----- nvinfo : EIATTR_MAX_THREADS
	.align		4
.L_39:
        /*05bc*/ 	.byte	0x04, 0x05
        /*05be*/ 	.short	(.L_41 - .L_40)
.L_40:
        /*05c0*/ 	.word	0x00000180
        /*05c4*/ 	.word	0x00000001
        /*05c8*/ 	.word	0x00000001


	//----- nvinfo : EIATTR_CRS_STACK_SIZE
	.align		4
.L_41:
        /*05cc*/ 	.byte	0x04, 0x1e
        /*05ce*/ 	.short	(.L_43 - .L_42)
.L_42:
        /*05d0*/ 	.word	0x00000000


	//----- nvinfo : EIATTR_CBANK_PARAM_SIZE
	.align		4
.L_43:
        /*05d4*/ 	.byte	0x03, 0x19
        /*05d6*/ 	.short	0x0470


	//----- nvinfo : EIATTR_PARAM_CBANK
	.align		4
        /*05d8*/ 	.byte	0x04, 0x0a
        /*05da*/ 	.short	(.L_45 - .L_44)
	.align		4
.L_44:
        /*05dc*/ 	.word	index@(.nv.constant0._ZN7cutlass13device_kernelINS_4gemm6kernel13GemmUniversalIN4cute5tupleIJiiiiEEENS1_10collective13CollectiveMmaINS1_34MainloopSm90TmaGmmaWarpSpecializedILi14ENS5_IJNS4_1CILi4EEESB_NSA_ILi1EEEEEENS1_32KernelTmaWarpSpecializedPingpongEEENS5_IJNSA_ILi64EEESG_SG_EEENS_10bfloat16_tENS5_IJlSC_lEEESI_SJ_NS4_8TiledMMAINS4_8MMA_AtomIJNS4_4SM904GMMA27MMA_64x64x16_F32BF16BF16_SSILNSN_5MajorE0ELSP_0ELNSN_7ScaleInE1ELSQ_1EEEEEENS4_6LayoutINS5_IJSC_SC_SC_EEENS5_IJNSA_ILi0EEESV_SV_EEEEENS5_IJNS4_10UnderscoreESY_SY_EEEEENS4_23SM90_TMA_LOAD_MULTICASTENS4_14ComposedLayoutINS4_7SwizzleILi3ELi4ELi3EEENS4_18smem_ptr_flag_bitsILi16EEENST_INS5_IJNSA_ILi8EEESG_EEENS5_IJSG_SC_EEEEEEEvNS4_8identityES11_S1B_vS1C_EENS_8epilogue10collective6detail29Sm90TmaWarpSpecializedAdapterINS1F_15DefaultEpilogueISI_SJ_SJ_NS1E_6thread17LinearCombinationISI_Li1EffLNS1J_9ScaleType4KindE0ELNS_15FloatRoundStyleE2ESI_EENS1_15EpilogueDefaultEEEEEvvEEEEvNT_6ParamsE)
        /*05e0*/ 	.short	0x0210
        /*05e2*/ 	.short	0x0470


	//----- nvinfo : EIATTR_SW_WAR
	.align		4
.L_45:
        /*05e4*/ 	.byte	0x04, 0x36
        /*05e6*/ 	.short	(.L_47 - .L_46)
.L_46:
        /*05e8*/ 	.word	0x00000008
.L_47:


//--------------------- .nv.callgraph             --------------------------
	.section	.nv.callgraph,"",@"SHT_CUDA_CALLGRAPH"
	.align	4
	.sectionentsize	8
	.align		4
        /*0000*/ 	.word	0x00000000
	.align		4
        /*0004*/ 	.word	0xffffffff
	.align		4
        /*0008*/ 	.word	index@(_ZN7cutlass13device_kernelINS_4gemm6kernel13GemmUniversalIN4cute5tupleIJiiiiEEENS1_10collective13CollectiveMmaINS1_34MainloopSm90TmaGmmaWarpSpecializedILi14ENS5_IJNS4_1CILi4EEESB_NSA_ILi1EEEEEENS1_32KernelTmaWarpSpecializedPingpongEEENS5_IJNSA_ILi64EEESG_SG_EEENS_10bfloat16_tENS5_IJlSC_lEEESI_SJ_NS4_8TiledMMAINS4_8MMA_AtomIJNS4_4SM904GMMA27MMA_64x64x16_F32BF16BF16_SSILNSN_5MajorE0ELSP_0ELNSN_7ScaleInE1ELSQ_1EEEEEENS4_6LayoutINS5_IJSC_SC_SC_EEENS5_IJNSA_ILi0EEESV_SV_EEEEENS5_IJNS4_10UnderscoreESY_SY_EEEEENS4_23SM90_TMA_LOAD_MULTICASTENS4_14ComposedLayoutINS4_7SwizzleILi3ELi4ELi3EEENS4_18smem_ptr_flag_bitsILi16EEENST_INS5_IJNSA_ILi8EEESG_EEENS5_IJSG_SC_EEEEEEEvNS4_8identityES11_S1B_vS1C_EENS_8epilogue10collective6detail29Sm90TmaWarpSpecializedAdapterINS1F_15DefaultEpilogueISI_SJ_SJ_NS1E_6thread17LinearCombinationISI_Li1EffLNS1J_9ScaleType4KindE0ELNS_15FloatRoundStyleE2ESI_EENS1_15EpilogueDefaultEEEEEvvEEEEvNT_6ParamsE)
	.align		4
        /*000c*/ 	.word	index@(__assertfail)
	.align		4
        /*0010*/ 	.word	0x00000000
	.align		4
        /*0014*/ 	.word	0xfffffffe
	.align		4
        /*0018*/ 	.word	0x00000000
	.align		4
        /*001c*/ 	.word	0xfffffffd
	.align		4
        /*0020*/ 	.word	0x00000000
	.align		4
        /*0024*/ 	.word	0xfffffffc


//--------------------- .nv.constant4             --------------------------
	.section	.nv.constant4,"a",@progbits
	.align	8
	.align		8
.nv.constant4:
        /*0000*/ 	.dword	__assertfail
	.align		8
        /*0008*/ 	.dword	__unnamed_1
	.align		8
        /*0010*/ 	.dword	_ZN40_INTERNAL_0874668a_4_k_cu_52b66432_170154cuda3std3__45__cpo5beginE
	.align		8
        /*0018*/ 	.dword	_ZN40_INTERNAL_0874668a_4_k_cu_52b66432_170154cuda3std3__45__cpo3endE
	.align		8
        /*0020*/ 	.dword	_ZN40_INTERNAL_0874668a_4_k_cu_52b66432_170154cuda3std3__45__cpo6cbeginE
	.align		8
        /*0028*/ 	.dword	_ZN40_INTERNAL_0874668a_4_k_cu_52b66432_170154cuda3std3__45__cpo4cendE
	.align		8
        /*0030*/ 	.dword	_ZN40_INTERNAL_0874668a_4_k_cu_52b66432_170154cuda3std3__442_GLOBAL__N__0874668a_4_k_cu_52b66432_170156ignoreE
	.align		8
        /*0038*/ 	.dword	_ZN40_INTERNAL_0874668a_4_k_cu_52b66432_170154cuda3std3__419piecewise_constructE
	.align		8
        /*0040*/ 	.dword	_ZN40_INTERNAL_0874668a_4_k_cu_52b66432_170154cuda3std3__48in_placeE
	.align		8
        /*0048*/ 	.dword	_ZN40_INTERNAL_0874668a_4_k_cu_52b66432_170154cuda3std6ranges3__45__cpo4swapE
	.align		8
        /*0050*/ 	.dword	_ZN40_INTERNAL_0874668a_4_k_cu_52b66432_170154cuda3std6ranges3__45__cpo9iter_moveE
	.align		8
        /*0058*/ 	.dword	_ZN40_INTERNAL_0874668a_4_k_cu_52b66432_170154cute7productE
	.align		8
        /*0060*/ 	.dword	_ZN40_INTERNAL_0874668a_4_k_cu_52b66432_170154cute1_E
	.align		8
        /*0068*/ 	.dword	$str$22
	.align		8
        /*0070*/ 	.dword	$str$23


//--------------------- .text._ZN7cutlass13device_kernelINS_4gemm6kernel13GemmUniversalIN4cute5tupleIJiiiiEEENS1_10collective13CollectiveMmaINS1_34MainloopSm90TmaGmmaWarpSpecializedILi14ENS5_IJNS4_1CILi4EEESB_NSA_ILi1EEEEEENS1_32KernelTmaWarpSpecializedPingpongEEENS5_IJNSA_ILi64EEESG_SG_EEENS_10bfloat16_tENS5_IJlSC_lEEESI_SJ_NS4_8TiledMMAINS4_8MMA_AtomIJNS4_4SM904GMMA27MMA_64x64x16_F32BF16BF16_SSILNSN_5MajorE0ELSP_0ELNSN_7ScaleInE1ELSQ_1EEEEEENS4_6LayoutINS5_IJSC_SC_SC_EEENS5_IJNSA_ILi0EEESV_SV_EEEEENS5_IJNS4_10UnderscoreESY_SY_EEEEENS4_23SM90_TMA_LOAD_MULTICASTENS4_14ComposedLayoutINS4_7SwizzleILi3ELi4ELi3EEENS4_18smem_ptr_flag_bitsILi16EEENST_INS5_IJNSA_ILi8EEESG_EEENS5_IJSG_SC_EEEEEEEvNS4_8identityES11_S1B_vS1C_EENS_8epilogue10collective6detail29Sm90TmaWarpSpecializedAdapterINS1F_15DefaultEpilogueISI_SJ_SJ_NS1E_6thread17LinearCombinationISI_Li1EffLNS1J_9ScaleType4KindE0ELNS_15FloatRoundStyleE2ESI_EENS1_15EpilogueDefaultEEEEEvvEEEEvNT_6ParamsE --------------------------
	.section	.text._ZN7cutlass13device_kernelINS_4gemm6kernel13GemmUniversalIN4cute5tupleIJiiiiEEENS1_10collective13CollectiveMmaINS1_34MainloopSm90TmaGmmaWarpSpecializedILi14ENS5_IJNS4_1CILi4EEESB_NSA_ILi1EEEEEENS1_32KernelTmaWarpSpecializedPingpongEEENS5_IJNSA_ILi64EEESG_SG_EEENS_10bfloat16_tENS5_IJlSC_lEEESI_SJ_NS4_8TiledMMAINS4_8MMA_AtomIJNS4_4SM904GMMA27MMA_64x64x16_F32BF16BF16_SSILNSN_5MajorE0ELSP_0ELNSN_7ScaleInE1ELSQ_1EEEEEENS4_6LayoutINS5_IJSC_SC_SC_EEENS5_IJNSA_ILi0EEESV_SV_EEEEENS5_IJNS4_10UnderscoreESY_SY_EEEEENS4_23SM90_TMA_LOAD_MULTICASTENS4_14ComposedLayoutINS4_7SwizzleILi3ELi4ELi3EEENS4_18smem_ptr_flag_bitsILi16EEENST_INS5_IJNSA_ILi8EEESG_EEENS5_IJSG_SC_EEEEEEEvNS4_8identityES11_S1B_vS1C_EENS_8epilogue10collective6detail29Sm90TmaWarpSpecializedAdapterINS1F_15DefaultEpilogueISI_SJ_SJ_NS1E_6thread17LinearCombinationISI_Li1EffLNS1J_9ScaleType4KindE0ELNS_15FloatRoundStyleE2ESI_EENS1_15EpilogueDefaultEEEEEvvEEEEvNT_6ParamsE,"ax",@progbits
	.align	128
.text._ZN7cutlass13device_kernelINS_4gemm6kernel13GemmUniversalIN4cute5tupleIJiiiiEEENS1_10collective13CollectiveMmaINS1_34MainloopSm90TmaGmmaWarpSpecializedILi14ENS5_IJNS4_1CILi4EEESB_NSA_ILi1EEEEEENS1_32KernelTmaWarpSpecializedPingpongEEENS5_IJNSA_ILi64EEESG_SG_EEENS_10bfloat16_tENS5_IJlSC_lEEESI_SJ_NS4_8TiledMMAINS4_8MMA_AtomIJNS4_4SM904GMMA27MMA_64x64x16_F32BF16BF16_SSILNSN_5MajorE0ELSP_0ELNSN_7ScaleInE1ELSQ_1EEEEEENS4_6LayoutINS5_IJSC_SC_SC_EEENS5_IJNSA_ILi0EEESV_SV_EEEEENS5_IJNS4_10UnderscoreESY_SY_EEEEENS4_23SM90_TMA_LOAD_MULTICASTENS4_14ComposedLayoutINS4_7SwizzleILi3ELi4ELi3EEENS4_18smem_ptr_flag_bitsILi16EEENST_INS5_IJNSA_ILi8EEESG_EEENS5_IJSG_SC_EEEEEEEvNS4_8identityES11_S1B_vS1C_EENS_8epilogue10collective6detail29Sm90TmaWarpSpecializedAdapterINS1F_15DefaultEpilogueISI_SJ_SJ_NS1E_6thread17LinearCombinationISI_Li1EffLNS1J_9ScaleType4KindE0ELNS_15FloatRoundStyleE2ESI_EENS1_15EpilogueDefaultEEEEEvvEEEEvNT_6ParamsE:
        .type           _ZN7cutlass13device_kernelINS_4gemm6kernel13GemmUniversalIN4cute5tupleIJiiiiEEENS1_10collective13CollectiveMmaINS1_34MainloopSm90TmaGmmaWarpSpecializedILi14ENS5_IJNS4_1CILi4EEESB_NSA_ILi1EEEEEENS1_32KernelTmaWarpSpecializedPingpongEEENS5_IJNSA_ILi64EEESG_SG_EEENS_10bfloat16_tENS5_IJlSC_lEEESI_SJ_NS4_8TiledMMAINS4_8MMA_AtomIJNS4_4SM904GMMA27MMA_64x64x16_F32BF16BF16_SSILNSN_5MajorE0ELSP_0ELNSN_7ScaleInE1ELSQ_1EEEEEENS4_6LayoutINS5_IJSC_SC_SC_EEENS5_IJNSA_ILi0EEESV_SV_EEEEENS5_IJNS4_10UnderscoreESY_SY_EEEEENS4_23SM90_TMA_LOAD_MULTICASTENS4_14ComposedLayoutINS4_7SwizzleILi3ELi4ELi3EEENS4_18smem_ptr_flag_bitsILi16EEENST_INS5_IJNSA_ILi8EEESG_EEENS5_IJSG_SC_EEEEEEEvNS4_8identityES11_S1B_vS1C_EENS_8epilogue10collective6detail29Sm90TmaWarpSpecializedAdapterINS1F_15DefaultEpilogueISI_SJ_SJ_NS1E_6thread17LinearCombinationISI_Li1EffLNS1J_9ScaleType4KindE0ELNS_15FloatRoundStyleE2ESI_EENS1_15EpilogueDefaultEEEEEvvEEEEvNT_6ParamsE,@function
        .size           _ZN7cutlass13device_kernelINS_4gemm6kernel13GemmUniversalIN4cute5tupleIJiiiiEEENS1_10collective13CollectiveMmaINS1_34MainloopSm90TmaGmmaWarpSpecializedILi14ENS5_IJNS4_1CILi4EEESB_NSA_ILi1EEEEEENS1_32KernelTmaWarpSpecializedPingpongEEENS5_IJNSA_ILi64EEESG_SG_EEENS_10bfloat16_tENS5_IJlSC_lEEESI_SJ_NS4_8TiledMMAINS4_8MMA_AtomIJNS4_4SM904GMMA27MMA_64x64x16_F32BF16BF16_SSILNSN_5MajorE0ELSP_0ELNSN_7ScaleInE1ELSQ_1EEEEEENS4_6LayoutINS5_IJSC_SC_SC_EEENS5_IJNSA_ILi0EEESV_SV_EEEEENS5_IJNS4_10UnderscoreESY_SY_EEEEENS4_23SM90_TMA_LOAD_MULTICASTENS4_14ComposedLayoutINS4_7SwizzleILi3ELi4ELi3EEENS4_18smem_ptr_flag_bitsILi16EEENST_INS5_IJNSA_ILi8EEESG_EEENS5_IJSG_SC_EEEEEEEvNS4_8identityES11_S1B_vS1C_EENS_8epilogue10collective6detail29Sm90TmaWarpSpecializedAdapterINS1F_15DefaultEpilogueISI_SJ_SJ_NS1E_6thread17LinearCombinationISI_Li1EffLNS1J_9ScaleType4KindE0ELNS_15FloatRoundStyleE2ESI_EENS1_15EpilogueDefaultEEEEEvvEEEEvNT_6ParamsE,(.L_x_160 - _ZN7cutlass13device_kernelINS_4gemm6kernel13GemmUniversalIN4cute5tupleIJiiiiEEENS1_10collective13CollectiveMmaINS1_34MainloopSm90TmaGmmaWarpSpecializedILi14ENS5_IJNS4_1CILi4EEESB_NSA_ILi1EEEEEENS1_32KernelTmaWarpSpecializedPingpongEEENS5_IJNSA_ILi64EEESG_SG_EEENS_10bfloat16_tENS5_IJlSC_lEEESI_SJ_NS4_8TiledMMAINS4_8MMA_AtomIJNS4_4SM904GMMA27MMA_64x64x16_F32BF16BF16_SSILNSN_5MajorE0ELSP_0ELNSN_7ScaleInE1ELSQ_1EEEEEENS4_6LayoutINS5_IJSC_SC_SC_EEENS5_IJNSA_ILi0EEESV_SV_EEEEENS5_IJNS4_10UnderscoreESY_SY_EEEEENS4_23SM90_TMA_LOAD_MULTICASTENS4_14ComposedLayoutINS4_7SwizzleILi3ELi4ELi3EEENS4_18smem_ptr_flag_bitsILi16EEENST_INS5_IJNSA_ILi8EEESG_EEENS5_IJSG_SC_EEEEEEEvNS4_8identityES11_S1B_vS1C_EENS_8epilogue10collective6detail29Sm90TmaWarpSpecializedAdapterINS1F_15DefaultEpilogueISI_SJ_SJ_NS1E_6thread17LinearCombinationISI_Li1EffLNS1J_9ScaleType4KindE0ELNS_15FloatRoundStyleE2ESI_EENS1_15EpilogueDefaultEEEEEvvEEEEvNT_6ParamsE)
        .other          _ZN7cutlass13device_kernelINS_4gemm6kernel13GemmUniversalIN4cute5tupleIJiiiiEEENS1_10collective13CollectiveMmaINS1_34MainloopSm90TmaGmmaWarpSpecializedILi14ENS5_IJNS4_1CILi4EEESB_NSA_ILi1EEEEEENS1_32KernelTmaWarpSpecializedPingpongEEENS5_IJNSA_ILi64EEESG_SG_EEENS_10bfloat16_tENS5_IJlSC_lEEESI_SJ_NS4_8TiledMMAINS4_8MMA_AtomIJNS4_4SM904GMMA27MMA_64x64x16_F32BF16BF16_SSILNSN_5MajorE0ELSP_0ELNSN_7ScaleInE1ELSQ_1EEEEEENS4_6LayoutINS5_IJSC_SC_SC_EEENS5_IJNSA_ILi0EEESV_SV_EEEEENS5_IJNS4_10UnderscoreESY_SY_EEEEENS4_23SM90_TMA_LOAD_MULTICASTENS4_14ComposedLayoutINS4_7SwizzleILi3ELi4ELi3EEENS4_18smem_ptr_flag_bitsILi16EEENST_INS5_IJNSA_ILi8EEESG_EEENS5_IJSG_SC_EEEEEEEvNS4_8identityES11_S1B_vS1C_EENS_8epilogue10collective6detail29Sm90TmaWarpSpecializedAdapterINS1F_15DefaultEpilogueISI_SJ_SJ_NS1E_6thread17LinearCombinationISI_Li1EffLNS1J_9ScaleType4KindE0ELNS_15FloatRoundStyleE2ESI_EENS1_15EpilogueDefaultEEEEEvvEEEEvNT_6ParamsE,@"STO_CUDA_ENTRY STV_DEFAULT"
_ZN7cutlass13device_kernelINS_4gemm6kernel13GemmUniversalIN4cute5tupleIJiiiiEEENS1_10collective13CollectiveMmaINS1_34MainloopSm90TmaGmmaWarpSpecializedILi14ENS5_IJNS4_1CILi4EEESB_NSA_ILi1EEEEEENS1_32KernelTmaWarpSpecializedPingpongEEENS5_IJNSA_ILi64EEESG_SG_EEENS_10bfloat16_tENS5_IJlSC_lEEESI_SJ_NS4_8TiledMMAINS4_8MMA_AtomIJNS4_4SM904GMMA27MMA_64x64x16_F32BF16BF16_SSILNSN_5MajorE0ELSP_0ELNSN_7ScaleInE1ELSQ_1EEEEEENS4_6LayoutINS5_IJSC_SC_SC_EEENS5_IJNSA_ILi0EEESV_SV_EEEEENS5_IJNS4_10UnderscoreESY_SY_EEEEENS4_23SM90_TMA_LOAD_MULTICASTENS4_14ComposedLayoutINS4_7SwizzleILi3ELi4ELi3EEENS4_18smem_ptr_flag_bitsILi16EEENST_INS5_IJNSA_ILi8EEESG_EEENS5_IJSG_SC_EEEEEEEvNS4_8identityES11_S1B_vS1C_EENS_8epilogue10collective6detail29Sm90TmaWarpSpecializedAdapterINS1F_15DefaultEpilogueISI_SJ_SJ_NS1E_6thread17LinearCombinationISI_Li1EffLNS1J_9ScaleType4KindE0ELNS_15FloatRoundStyleE2ESI_EENS1_15EpilogueDefaultEEEEEvvEEEEvNT_6ParamsE:
[----:B------:R-:W0:Y:S02]  /*0000*/  LDC R1, c[0x0][0x28] ;  /* 0x00000a00ff017b82 */ /* 0x000e240000000800 */
[----:B0-----:R-:W-:Y:S01]  /*0010*/  VIADD R1, R1, 0xfffffff8 ;  /* 0xfffffff801017836 */ /* 0x001fe20000000000 */
[----:B------:R-:W0:Y:S01]  /*0020*/  S2R R4, SR_TID.X ;  /* 0x0000000000047919 */ /* 0x000e220000002100 */
[----:B------:R-:W-:Y:S01]  /*0030*/  ELECT P0, URZ, PT ;  /* 0x00000000003f782f */ /* 0x000fe20003800000 */
[----:B------:R-:W-:Y:S01]  /*0040*/  BSSY B0, `(.L_x_0) ;  /* 0x000000f000007945 */ /* 0x000fe20003800000 */
[--C-:B0-----:R-:W-:Y:S02]  /*0050*/  SHF.R.U32.HI R2, RZ, 0x5, R4.reuse ;  /* 0x00000005ff027819 */ /* 0x101fe40000011604 */
[----:B------:R-:W-:-:S03]  /*0060*/  SHF.R.U32.HI R7, RZ, 0x7, R4 ;  /* 0x00000007ff077819 */ /* 0x000fc60000011604 */
[----:B------:R-:W0:Y:S04]  /*0070*/  SHFL.IDX PT, R5, R2, RZ, 0x1f ;  /* 0x00001fff02057589 */ /* 0x000e2800000e0000 */
[----:B------:R1:W2:Y:S01]  /*0080*/  SHFL.IDX PT, R10, R7, RZ, 0x1f ;  /* 0x00001fff070a7589 */ /* 0x0002a200000e0000 */
[----:B0-----:R-:W-:-:S13]  /*0090*/  ISETP.NE.OR P0, PT, R5, RZ, !P0 ;  /* 0x000000ff0500720c */ /* 0x001fda0004705670 */
[----:B-12---:R-:W-:Y:S05]  /*00a0*/  @P0 BRA `(.L_x_1) ;  /* 0x0000000000200947 */ /* 0x006fea0003800000 */
[----:B------:R-:W-:Y:S02]  /*00b0*/  ULDC.64 UR4, c[0x0][0x198] ;  /* 0x0000660000047ab9 */ /* 0x000fe40000000a00 */
[----:B------:R-:W-:Y:S02]  /*00c0*/  UIADD3 UR6, UP0, UR4, 0xf0, URZ ;  /* 0x000000f004067890 */ /* 0x000fe4000ff1e03f */
[----:B------:R-:W-:Y:S02]  /*00d0*/  UIADD3 UR4, UP1, UR4, 0x1f0, URZ ;  /* 0x000001f004047890 */ /* 0x000fe4000ff3e03f */
[----:B------:R-:W-:Y:S02]  /*00e0*/  UIADD3.X UR7, URZ, UR5, URZ, UP0, !UPT ;  /* 0x000000053f077290 */ /* 0x000fe400087fe43f */
[----:B------:R-:W-:-:S07]  /*00f0*/  UIADD3.X UR5, URZ, UR5, URZ, UP1, !UPT ;  /* 0x000000053f057290 */ /* 0x000fce0008ffe43f */
[----:B------:R0:W-:Y:S02]  /*0100*/  UTMACCTL.PF [UR6] ;  /* 0x00000000060079b9 */ /* 0x0001e40008040000 */
[----:B------:R0:W-:Y:S02]  /*0110*/  UTMACCTL.PF [UR4] ;  /* 0x00000000040079b9 */ /* 0x0001e40008040000 */
[----:B0-----:R-:W-:Y:S01]  /*0120*/  NOP ;  /* 0x0000000000007918 */ /* 0x001fe20000000000 */
.L_x_1:
[----:B------:R-:W-:Y:S05]  /*0130*/  BSYNC B0 ;  /* 0x0000000000007941 */ /* 0x000fea0003800000 */
.L_x_0:
[----:B------:R-:W0:Y:S01]  /*0140*/  SHFL.IDX PT, R8, R2, RZ, 0x1f ;  /* 0x00001fff02087589 */ /* 0x000e2200000e0000 */
[----:B------:R-:W-:-:S04]  /*0150*/  SHF.R.S32.HI R3, RZ, 0x1f, R4 ;  /* 0x0000001fff037819 */ /* 0x000fc80000011404 */
[----:B------:R-:W-:-:S04]  /*0160*/  LEA.HI R3, R3, R4, RZ, 0x7 ;  /* 0x0000000403037211 */ /* 0x000fc800078f38ff */
[----:B------:R-:W-:-:S05]  /*0170*/  LOP3.LUT R3, R3, 0xffffff80, RZ, 0xc0, !PT ;  /* 0xffffff8003037812 */ /* 0x000fca00078ec0ff */
[----:B------:R-:W-:Y:S01]  /*0180*/  IMAD.IADD R3, R4, 0x1, -R3 ;  /* 0x0000000104037824 */ /* 0x000fe200078e0a03 */
[----:B0-----:R-:W-:-:S13]  /*0190*/  ISETP.NE.AND P0, PT, R8, RZ, PT ;  /* 0x000000ff0800720c */ /* 0x001fda0003f05270 */
[----:B------:R-:W-:Y:S05]  /*01a0*/  @P0 BRA `(.L_x_2) ;  /* 0x0000000000b40947 */ /* 0x000fea0003800000 */
[----:B------:R-:W-:Y:S01]  /*01b0*/  ELECT P0, URZ, PT ;  /* 0x00000000003f782f */ /* 0x000fe20003800000 */
[----:B------:R-:W-:-:S12]  /*01c0*/  BSSY B0, `(.L_x_2) ;  /* 0x000002b000007945 */ /* 0x000fd80003800000 */
[----:B------:R-:W-:Y:S05]  /*01d0*/  @!P0 BRA `(.L_x_3) ;  /* 0x0000000000a48947 */ /* 0x000fea0003800000 */
[----:B------:R-:W0:Y:S01]  /*01e0*/  S2UR UR8, SR_CgaCtaId ;  /* 0x00000000000879c3 */ /* 0x000e220000008800 */
[----:B------:R-:W-:Y:S01]  /*01f0*/  UMOV UR4, 0x400 ;  /* 0x0000040000047882 */ /* 0x000fe20000000000 */
[----:B------:R-:W-:Y:S01]  /*0200*/  UMOV UR5, 0x1 ;  /* 0x0000000100057882 */ /* 0x000fe20000000000 */
[----:B------:R-:W-:Y:S02]  /*0210*/  UMOV UR6, 0x7 ;  /* 0x0000000700067882 */ /* 0x000fe40000000000 */
[----:B------:R-:W-:-:S04]  /*0220*/  UIADD3 UR6, -UR6, 0x100000, URZ ;  /* 0x0010000006067890 */ /* 0x000fc8000fffe13f */
[----:B------:R-:W-:Y:S02]  /*0230*/  USHF.L.U32 UR7, UR6, 0xb, URZ ;  /* 0x0000000b06077899 */ /* 0x000fe4000800063f */
[----:B------:R-:W-:Y:S02]  /*0240*/  USHF.L.U32 UR6, UR6, 0x1, URZ ;  /* 0x0000000106067899 */ /* 0x000fe4000800063f */
[----:B0-----:R-:W-:Y:S02]  /*0250*/  ULEA UR8, UR8, UR4, 0x18 ;  /* 0x0000000408087291 */ /* 0x001fe4000f8ec03f */
[----:B------:R-:W-:-:S04]  /*0260*/  UIADD3 UR4, -UR5, 0x100000, URZ ;  /* 0x0010000005047890 */ /* 0x000fc8000fffe13f */
[----:B------:R-:W-:Y:S02]  /*0270*/  USHF.L.U32 UR5, UR4, 0xb, URZ ;  /* 0x0000000b04057899 */ /* 0x000fe4000800063f */
[----:B------:R-:W-:Y:S01]  /*0280*/  USHF.L.U32 UR4, UR4, 0x1, URZ ;  /* 0x0000000104047899 */ /* 0x000fe2000800063f */
[----:B------:R-:W0:Y:S11]  /*0290*/  FENCE.VIEW.ASYNC.S ;  /* 0x00000000000073c6 */ /* 0x000e360000000000 */
[----:B0-----:R0:W1:Y:S01]  /*02a0*/  SYNCS.EXCH.64 URZ, [UR8], UR4 ;  /* 0x00000004083f75b2 */ /* 0x0010620008000100 */
[----:B------:R0:W2:Y:S01]  /*02b0*/  SYNCS.EXCH.64 URZ, [UR8+0x70], UR6 ;  /* 0x00007006083f75b2 */ /* 0x0000a20008000100 */
[----:B------:R0:W3:Y:S01]  /*02c0*/  SYNCS.EXCH.64 URZ, [UR8+0x8], UR4 ;  /* 0x00000804083f75b2 */ /* 0x0000e20008000100 */
[----:B------:R0:W4:Y:S01]  /*02d0*/  SYNCS.EXCH.64 URZ, [UR8+0x78], UR6 ;  /* 0x00007806083f75b2 */ /* 0x0001220008000100 */
[----:B------:R0:W0:Y:S01]  /*02e0*/  SYNCS.EXCH.64 URZ, [UR8+0x10], UR4 ;  /* 0x00001004083f75b2 */ /* 0x0000220008000100 */
        /* <DEDUP_REMOVED lines=23> */
[----:B-1234-:R-:W-:Y:S01]  /*0460*/  NOP ;  /* 0x0000000000007918 */ /* 0x01efe20000000000 */
.L_x_3:
[----:B0-----:R-:W-:Y:S05]  /*0470*/  BSYNC B0 ;  /* 0x0000000000007941 */ /* 0x001fea0003800000 */
.L_x_2:
[----:B------:R-:W0:Y:S01]  /*0480*/  S2UR UR12, SR_CTAID.X ;  /* 0x00000000000c79c3 */ /* 0x000e220000002500 */
[----:B------:R-:W-:Y:S01]  /*0490*/  SHF.R.S32.HI R0, RZ, 0x1f, R3 ;  /* 0x0000001fff007819 */ /* 0x000fe20000011403 */
[----:B------:R-:W1:Y:S01]  /*04a0*/  SHFL.IDX PT, R15, R2, RZ, 0x1f ;  /* 0x00001fff020f7589 */ /* 0x000e6200000e0000 */
[----:B------:R-:W-:Y:S02]  /*04b0*/  SHF.R.S32.HI R11, RZ, 0x1f, R8 ;  /* 0x0000001fff0b7819 */ /* 0x000fe40000011408 */
[----:B------:R-:W-:Y:S02]  /*04c0*/  ELECT P0, URZ, PT ;  /* 0x00000000003f782f */ /* 0x000fe40003800000 */
[----:B------:R-:W-:Y:S01]  /*04d0*/  LEA.HI R6, R0, R3, RZ, 0x3 ;  /* 0x0000000300067211 */ /* 0x000fe200078f18ff */
[----:B------:R2:W3:Y:S01]  /*04e0*/  SHFL.IDX PT, R13, R2, RZ, 0x1f ;  /* 0x00001fff020d7589 */ /* 0x0004e200000e0000 */
[----:B------:R-:W-:Y:S02]  /*04f0*/  LEA.HI R11, R11, R8, RZ, 0x2 ;  /* 0x000000080b0b7211 */ /* 0x000fe400078f10ff */
[----:B------:R-:W-:-:S02]  /*0500*/  ELECT P1, URZ, PT ;  /* 0x00000000003f782f */ /* 0x000fc40003820000 */
[--C-:B------:R-:W-:Y:S01]  /*0510*/  SHF.R.S32.HI R9, RZ, 0x3, R6.reuse ;  /* 0x00000003ff097819 */ /* 0x100fe20000011406 */
[----:B------:R-:W-:Y:S01]  /*0520*/  ULDC UR4, c[0x0][0x150] ;  /* 0x0000540000047ab9 */ /* 0x000fe20000000800 */
[----:B------:R-:W-:Y:S01]  /*0530*/  SHF.R.S32.HI R12, RZ, 0x1f, R6 ;  /* 0x0000001fff0c7819 */ /* 0x000fe20000011406 */
[----:B------:R-:W4:Y:S01]  /*0540*/  LDC R14, c[0x0][0x140] ;  /* 0x00005000ff0e7b82 */ /* 0x000f220000000800 */
[----:B------:R-:W5:Y:S01]  /*0550*/  S2R R6, SR_CTAID.Y ;  /* 0x0000000000067919 */ /* 0x000f620000002600 */
[----:B------:R-:W-:Y:S01]  /*0560*/  LOP3.LUT R11, R11, 0x3ffffffc, RZ, 0xc0, !PT ;  /* 0x3ffffffc0b0b7812 */ /* 0x000fe200078ec0ff */
[----:B------:R-:W-:Y:S01]  /*0570*/  UMOV UR11, 0x80 ;  /* 0x00000080000b7882 */ /* 0x000fe20000000000 */
[----:B------:R-:W-:Y:S01]  /*0580*/  LEA.HI R12, R12, R9, RZ, 0x2 ;  /* 0x000000090c0c7211 */ /* 0x000fe200078f10ff */
[----:B------:R-:W-:Y:S01]  /*0590*/  NOP ;  /* 0x0000000000007918 */ /* 0x000fe20000000000 */
[----:B--2---:R-:W-:Y:S01]  /*05a0*/  SHF.R.S32.HI R2, RZ, 0x1f, R5 ;  /* 0x0000001fff027819 */ /* 0x004fe20000011405 */
[----:B------:R-:W-:Y:S01]  /*05b0*/  IMAD.IADD R11, R8, 0x1, -R11 ;  /* 0x00000001080b7824 */ /* 0x000fe200078e0a0b */
[----:B------:R-:W-:Y:S01]  /*05c0*/  LOP3.LUT R12, R12, 0xfffffffc, RZ, 0xc0, !PT ;  /* 0xfffffffc0c0c7812 */ /* 0x000fe200078ec0ff */
[----:B------:R-:W2:Y:S01]  /*05d0*/  LDC R25, c[0x0][0x148] ;  /* 0x00005200ff197b82 */ /* 0x000ea20000000800 */
[----:B------:R-:W-:Y:S01]  /*05e0*/  LEA.HI R2, R2, R5, RZ, 0x2 ;  /* 0x0000000502027211 */ /* 0x000fe200078f10ff */
[----:B------:R-:W-:Y:S01]  /*05f0*/  NOP ;  /* 0x0000000000007918 */ /* 0x000fe20000000000 */
[C---:B------:R-:W-:Y:S01]  /*0600*/  VIADD R35, R10.reuse, 0xffffffff ;  /* 0xffffffff0a237836 */ /* 0x040fe20000000000 */
[----:B------:R-:W-:Y:S01]  /*0610*/  ISETP.NE.AND P3, PT, R10, RZ, PT ;  /* 0x000000ff0a00720c */ /* 0x000fe20003f65270 */
[----:B------:R-:W-:Y:S01]  /*0620*/  IMAD.IADD R12, R9, 0x1, -R12 ;  /* 0x00000001090c7824 */ /* 0x000fe200078e0a0c */
[----:B0-----:R-:W-:Y:S01]  /*0630*/  I2FP.F32.U32 R9, UR12 ;  /* 0x0000000c00097c45 */ /* 0x001fe20008201000 */
[----:B------:R-:W-:Y:S01]  /*0640*/  IMAD.MOV.U32 R57, RZ, RZ, 0x1 ;  /* 0x00000001ff397424 */ /* 0x000fe200078e00ff */
[----:B-1----:R-:W-:Y:S01]  /*0650*/  ISETP.NE.OR P0, PT, R15, RZ, !P0 ;  /* 0x000000ff0f00720c */ /* 0x002fe20004705670 */
[----:B------:R-:W-:Y:S01]  /*0660*/  IMAD R11, R11, 0x4, R12 ;  /* 0x000000040b0b7824 */ /* 0x000fe200078e020c */
[----:B---3--:R-:W-:Y:S01]  /*0670*/  ISETP.NE.OR P1, PT, R13, RZ, !P1 ;  /* 0x000000ff0d00720c */ /* 0x008fe20004f25670 */
[----:B------:R-:W-:Y:S01]  /*0680*/  FMUL R9, R9, UR4 ;  /* 0x0000000409097c20 */ /* 0x000fe20008400000 */
[----:B------:R-:W0:Y:S01]  /*0690*/  LDC R13, c[0x0][0x144] ;  /* 0x00005100ff0d7b82 */ /* 0x000e220000000800 */
[----:B------:R-:W-:Y:S01]  /*06a0*/  LOP3.LUT R2, R2, 0xfffffffc, RZ, 0xc0, !PT ;  /* 0xfffffffc02027812 */ /* 0x000fe200078ec0ff */
[----:B------:R-:W-:Y:S01]  /*06b0*/  ULDC UR4, c[0x0][0x154] ;  /* 0x0000550000047ab9 */ /* 0x000fe20000000800 */
[----:B------:R-:W-:Y:S01]  /*06c0*/  SHF.R.S32.HI R8, RZ, 0x1f, R11 ;  /* 0x0000001fff087819 */ /* 0x000fe2000001140b */
[----:B------:R-:W-:Y:S01]  /*06d0*/  IMAD.SHL.U32 R56, R11, 0x4, RZ ;  /* 0x000000040b387824 */ /* 0x000fe200078e00ff */
[----:B------:R-:W1:Y:S01]  /*06e0*/  F2I.U32.TRUNC.NTZ R9, R9 ;  /* 0x0000000900097305 */ /* 0x000e62000020f000 */
[----:B------:R-:W-:Y:S01]  /*06f0*/  IMAD.IADD R5, R5, 0x1, -R2 ;  /* 0x0000000105057824 */ /* 0x000fe200078e0a02 */
[----:B------:R-:W-:-:S02]  /*0700*/  LEA.HI R8, R8, R11, RZ, 0x2 ;  /* 0x0000000b08087211 */ /* 0x000fc400078f10ff */
[----:B------:R-:W-:Y:S01]  /*0710*/  VOTEU.ALL UP2, P0 ;  /* 0x00000000003f7886 */ /* 0x000fe20000040000 */
[----:B------:R-:W-:Y:S01]  /*0720*/  LOP3.LUT R56, R11, 0xc, R56, 0x78, !PT ;  /* 0x0000000c0b387812 */ /* 0x000fe200078e7838 */
[----:B------:R-:W-:Y:S01]  /*0730*/  VOTEU.ALL UP3, P1 ;  /* 0x00000000003f7886 */ /* 0x000fe20000860000 */
[----:B-----5:R-:W-:Y:S01]  /*0740*/  I2FP.F32.U32 R2, R6 ;  /* 0x0000000600027245 */ /* 0x020fe20000201000 */
[----:B------:R-:W-:Y:S01]  /*0750*/  VOTEU.ALL UP4, P1 ;  /* 0x00000000003f7886 */ /* 0x000fe20000880000 */
[----:B------:R-:W3:Y:S01]  /*0760*/  @!UP2 S2UR UR7, SR_CgaCtaId ;  /* 0x000000000007a9c3 */ /* 0x000ee20000008800 */
[----:B------:R-:W-:Y:S01]  /*0770*/  LOP3.LUT R8, R8, 0xfffffffc, RZ, 0xc0, !PT ;  /* 0xfffffffc08087812 */ /* 0x000fe200078ec0ff */
[----:B------:R-:W-:Y:S01]  /*0780*/  @!UP2 UMOV UR6, 0x400 ;  /* 0x000004000006a882 */ /* 0x000fe20000000000 */
[----:B------:R-:W-:Y:S01]  /*0790*/  FMUL R2, R2, UR4 ;  /* 0x0000000402027c20 */ /* 0x000fe20008400000 */
[----:B------:R-:W-:Y:S01]  /*07a0*/  UMOV UR4, 0x20 ;  /* 0x0000002000047882 */ /* 0x000fe20000000000 */
[----:B------:R-:W-:Y:S01]  /*07b0*/  @!UP3 UMOV UR9, 0x400 ;  /* 0x000004000009b882 */ /* 0x000fe20000000000 */
[----:B-1----:R-:W-:Y:S01]  /*07c0*/  IMAD.MOV R12, RZ, RZ, -R9 ;  /* 0x000000ffff0c7224 */ /* 0x002fe200078e0a09 */
[----:B------:R-:W-:-:S04]  /*07d0*/  @!UP2 UIADD3 UR4, -UR4, 0x100000, URZ ;  /* 0x001000000404a890 */ /* 0x000fc8000fffe13f */
[----:B------:R-:W-:Y:S02]  /*07e0*/  @!UP2 USHF.L.U32 UR5, UR4, 0xb, URZ ;  /* 0x0000000b0405a899 */ /* 0x000fe4000800063f */
[----:B------:R-:W-:Y:S01]  /*07f0*/  @!UP2 USHF.L.U32 UR4, UR4, 0x1, URZ ;  /* 0x000000010404a899 */ /* 0x000fe2000800063f */
[----:B------:R-:W1:Y:S01]  /*0800*/  @!UP3 S2UR UR10, SR_CgaCtaId ;  /* 0x00000000000ab9c3 */ /* 0x000e620000008800 */
[----:B------:R-:W-:Y:S01]  /*0810*/  IMAD.IADD R8, R11, 0x1, -R8 ;  /* 0x000000010b087824 */ /* 0x000fe200078e0a08 */
[----:B------:R-:W5:Y:S01]  /*0820*/  F2I.U32.TRUNC.NTZ R2, R2 ;  /* 0x0000000200027305 */ /* 0x000f62000020f000 */
[----:B0-----:R-:W-:Y:S01]  /*0830*/  IMAD R21, R13, R12, UR12 ;  /* 0x0000000c0d157e24 */ /* 0x001fe2000f8e020c */
[----:B------:R-:W-:Y:S01]  /*0840*/  VOTEU.ALL UP5, P1 ;  /* 0x00000000003f7886 */ /* 0x000fe200008a0000 */
[----:B----4-:R-:W-:Y:S01]  /*0850*/  ISETP.EQ.U32.AND P2, PT, R14, 0x1, PT ;  /* 0x000000010e00780c */ /* 0x010fe20003f42070 */
[----:B------:R-:W-:Y:S01]  /*0860*/  VOTEU.ALL UP0, P0 ;  /* 0x00000000003f7886 */ /* 0x000fe20000000000 */
[----:B------:R-:W-:Y:S01]  /*0870*/  VOTEU.ALL UP1, P0 ;  /* 0x00000000003f7886 */ /* 0x000fe20000020000 */
[----:B------:R-:W-:Y:S01]  /*0880*/  ISETP.NE.AND P4, PT, R8, R21, PT ;  /* 0x000000150800720c */ /* 0x000fe20003f85270 */
[----:B------:R0:W4:Y:S01]  /*0890*/  SHFL.IDX PT, R14, R7, RZ, 0x1f ;  /* 0x00001fff070e7589 */ /* 0x00012200000e0000 */
[----:B------:R-:W-:-:S02]  /*08a0*/  LOP3.LUT P0, RZ, R3, 0x7, RZ, 0xc0, !PT ;  /* 0x0000000703ff7812 */ /* 0x000fc4000780c0ff */
[----:B------:R-:W-:Y:S02]  /*08b0*/  ISETP.GE.U32.AND P6, PT, R35, 0x2, PT ;  /* 0x000000022300780c */ /* 0x000fe40003fc6070 */
[----:B------:R-:W-:Y:S01]  /*08c0*/  ISETP.LT.U32.AND P0, PT, R56, 0x10, !P0 ;  /* 0x000000103800780c */ /* 0x000fe20004701070 */
[----:B---3--:R-:W-:Y:S01]  /*08d0*/  @!UP2 ULEA UR8, UR7, UR6, 0x18 ;  /* 0x000000060708a291 */ /* 0x008fe2000f8ec03f */
[----:B-----5:R-:W-:Y:S01]  /*08e0*/  IMAD.MOV R20, RZ, RZ, -R2 ;  /* 0x000000ffff147224 */ /* 0x020fe200078e0a02 */
[----:B------:R-:W-:-:S04]  /*08f0*/  @!UP3 UIADD3 UR6, -UR11, 0x100000, URZ ;  /* 0x001000000b06b890 */ /* 0x000fc8000fffe13f */
[----:B------:R-:W-:Y:S02]  /*0900*/  @!UP3 USHF.L.U32 UR7, UR6, 0xb, URZ ;  /* 0x0000000b0607b899 */ /* 0x000fe4000800063f */
[----:B------:R-:W-:Y:S01]  /*0910*/  @!UP3 USHF.L.U32 UR6, UR6, 0x1, URZ ;  /* 0x000000010606b899 */ /* 0x000fe2000800063f */
[----:B------:R-:W-:Y:S01]  /*0920*/  VOTEU.ALL UP2, P1 ;  /* 0x00000000003f7886 */ /* 0x000fe20000840000 */
[----:B------:R-:W-:Y:S01]  /*0930*/  @P4 SHF.R.S32.HI R9, RZ, 0x1f, R56 ;  /* 0x0000001fff094819 */ /* 0x000fe20000011438 */
[----:B--2---:R-:W-:Y:S01]  /*0940*/  IMAD R2, R25, R20, R6 ;  /* 0x0000001419027224 */ /* 0x004fe200078e0206 */
[----:B-1----:R-:W-:Y:S02]  /*0950*/  @!UP3 ULEA UR9, UR10, UR9, 0x18 ;  /* 0x000000090a09b291 */ /* 0x002fe4000f8ec03f */
[----:B------:R-:W-:Y:S01]  /*0960*/  @P4 LEA.HI R9, R9, R56, RZ, 0x2 ;  /* 0x0000003809094211 */ /* 0x000fe200078f10ff */
[----:B------:R-:W-:Y:S01]  /*0970*/  VOTEU.ALL UP3, P1 ;  /* 0x00000000003f7886 */ /* 0x000fe20000860000 */
[----:B------:R-:W-:Y:S01]  /*0980*/  ISETP.NE.AND P1, PT, R5, 0x3, PT ;  /* 0x000000030500780c */ /* 0x000fe20003f25270 */
[----:B------:R-:W1:Y:S02]  /*0990*/  FENCE.VIEW.ASYNC.S ;  /* 0x00000000000073c6 */ /* 0x000e640000000000 */
[----:B-1----:R0:W1:Y:S01]  /*09a0*/  @!UP0 SYNCS.EXCH.64 URZ, [UR8+0x110], UR4 ;  /* 0x00011004083f85b2 */ /* 0x0020620008000100 */
[----:B------:R-:W-:-:S02]  /*09b0*/  @P4 SHF.R.S32.HI R9, RZ, 0x2, R9 ;  /* 0x00000002ff094819 */ /* 0x000fc40000011409 */
[----:B------:R-:W-:Y:S02]  /*09c0*/  ISETP.EQ.OR P1, PT, R5, RZ, !P1 ;  /* 0x000000ff0500720c */ /* 0x000fe40004f22670 */
[----:B------:R-:W-:Y:S02]  /*09d0*/  @P4 ISETP.NE.AND P5, PT, R9, R2, PT ;  /* 0x000000020900420c */ /* 0x000fe40003fa5270 */
[----:B------:R-:W-:Y:S02]  /*09e0*/  ISETP.EQ.AND P1, PT, R10, RZ, P1 ;  /* 0x000000ff0a00720c */ /* 0x000fe40000f22270 */
[----:B------:R-:W-:Y:S02]  /*09f0*/  SEL R2, RZ, 0x1, !P0 ;  /* 0x00000001ff027807 */ /* 0x000fe40004000000 */
[----:B------:R-:W-:Y:S02]  /*0a00*/  @P4 SEL R57, RZ, 0x1, P5 ;  /* 0x00000001ff394807 */ /* 0x000fe40002800000 */
[----:B------:R-:W-:-:S02]  /*0a10*/  SEL R16, RZ, 0x1, !P1 ;  /* 0x00000001ff107807 */ /* 0x000fc40004800000 */
[----:B------:R-:W-:Y:S01]  /*0a20*/  LOP3.LUT R57, R57, R2, RZ, 0xc0, !PT ;  /* 0x0000000239397212 */ /* 0x000fe200078ec0ff */
[----:B------:R0:W2:Y:S01]  /*0a30*/  @!UP1 SYNCS.EXCH.64 URZ, [UR8+0x118], UR4 ;  /* 0x00011804083f95b2 */ /* 0x0000a20008000100 */
[----:B------:R-:W-:Y:S01]  /*0a40*/  NOP ;  /* 0x0000000000007918 */ /* 0x000fe20000000000 */
[----:B------:R-:W-:Y:S01]  /*0a50*/  SEL R16, R16, 0x2, P6 ;  /* 0x0000000210107807 */ /* 0x000fe20003000000 */
[----:B------:R0:W3:Y:S01]  /*0a60*/  @!UP2 SYNCS.EXCH.64 URZ, [UR9+0xf0], UR6 ;  /* 0x0000f006093fa5b2 */ /* 0x0000e20008000100 */
[----:B------:R0:W0:Y:S01]  /*0a70*/  @!UP3 SYNCS.EXCH.64 URZ, [UR9+0xf8], UR6 ;  /* 0x0000f806093fb5b2 */ /* 0x0000220008000100 */
[----:B------:R0:W0:Y:S01]  /*0a80*/  @!UP4 SYNCS.EXCH.64 URZ, [UR9+0x100], UR6 ;  /* 0x00010006093fc5b2 */ /* 0x0000220008000100 */
[----:B------:R0:W0:Y:S01]  /*0a90*/  @!UP5 SYNCS.EXCH.64 URZ, [UR9+0x108], UR6 ;  /* 0x00010806093fd5b2 */ /* 0x0000220008000100 */
[----:B------:R-:W-:Y:S01]  /*0aa0*/  NOP ;  /* 0x0000000000007918 */ /* 0x000fe20000000000 */
[----:B-1--4-:R-:W-:Y:S05]  /*0ab0*/  @!P2 BRA `(.L_x_4) ;  /* 0x000000000008a947 */ /* 0x012fea0003800000 */
[----:B0-23--:R-:W-:Y:S01]  /*0ac0*/  UCGABAR_ARV ;  /* 0x00000000000079c7 */ /* 0x00dfe20008000000 */
[----:B------:R-:W-:Y:S05]  /*0ad0*/  BRA `(.L_x_5) ;  /* 0x0000000000047947 */ /* 0x000fea0003800000 */
.L_x_4:
[----:B0-23--:R-:W-:Y:S01]  /*0ae0*/  NOP ;  /* 0x0000000000007918 */ /* 0x00dfe20000000000 */
.L_x_5:
[----:B------:R-:W-:Y:S01]  /*0af0*/  ULDC.64 UR4, c[0x0][0x598] ;  /* 0x0001660000047ab9 */ /* 0x000fe20000000a00 */
[----:B------:R-:W-:Y:S01]  /*0b00*/  ULDC.64 UR36, c[0x0][0x208] ;  /* 0x0000820000247ab9 */ /* 0x000fe20000000a00 */
[----:B------:R-:W-:-:S04]  /*0b10*/  ISETP.NE.U32.AND P0, PT, RZ, UR4, PT ;  /* 0x00000004ff007c0c */ /* 0x000fc8000bf05070 */
[----:B------:R-:W-:-:S13]  /*0b20*/  ISETP.NE.AND.EX P0, PT, RZ, UR5, PT, P0 ;  /* 0x00000005ff007c0c */ /* 0x000fda000bf05300 */
[----:B------:R-:W-:Y:S05]  /*0b30*/  @!P0 BRA `(.L_x_6) ;  /* 0x00000000001c8947 */ /* 0x000fea0003800000 */
[----:B------:R-:W0:Y:S02]  /*0b40*/  LDC.64 R8, c[0x0][0x598] ;  /* 0x00016600ff087b82 */ /* 0x000e240000000a00 */
[----:B0-----:R-:W2:Y:S02]  /*0b50*/  LDG.E.64 R8, desc[UR36][R8.64] ;  /* 0x0000002408087981 */ /* 0x001ea4000c1e1b00 */
[----:B--2---:R-:W-:-:S04]  /*0b60*/  ISETP.NE.U32.AND P0, PT, R8, RZ, PT ;  /* 0x000000ff0800720c */ /* 0x004fc80003f05070 */
[----:B------:R-:W-:-:S13]  /*0b70*/  ISETP.NE.AND.EX P0, PT, R9, RZ, PT, P0 ;  /* 0x000000ff0900720c */ /* 0x000fda0003f05300 */
[----:B------:R-:W-:Y:S05]  /*0b80*/  @!P0 BRA `(.L_x_6) ;  /* 0x0000000000088947 */ /* 0x000fea0003800000 */
[----:B------:R0:W5:Y:S01]  /*0b90*/  LD.E R58, desc[UR36][R8.64] ;  /* 0x00000024083a7980 */ /* 0x000162000c101900 */
[----:B------:R-:W-:Y:S05]  /*0ba0*/  BRA `(.L_x_7) ;  /* 0x0000000000247947 */ /* 0x000fea0003800000 */
.L_x_6:
[----:B------:R-:W-:Y:S02]  /*0bb0*/  ULDC.64 UR4, c[0x0][0x588] ;  /* 0x0001620000047ab9 */ /* 0x000fe40000000a00 */
[----:B------:R-:W-:-:S04]  /*0bc0*/  ISETP.NE.U32.AND P0, PT, RZ, UR4, PT ;  /* 0x00000004ff007c0c */ /* 0x000fc8000bf05070 */
[----:B------:R-:W-:-:S13]  /*0bd0*/  ISETP.NE.AND.EX P0, PT, RZ, UR5, PT, P0 ;  /* 0x00000005ff007c0c */ /* 0x000fda000bf05300 */
[----:B------:R-:W-:Y:S05]  /*0be0*/  @!P0 BRA `(.L_x_8) ;  /* 0x00000000000c8947 */ /* 0x000fea0003800000 */
[----:B------:R-:W0:Y:S02]  /*0bf0*/  LDC.64 R58, c[0x0][0x588] ;  /* 0x00016200ff3a7b82 */ /* 0x000e240000000a00 */
[----:B0-----:R1:W5:Y:S01]  /*0c00*/  LDG.E R58, desc[UR36][R58.64] ;  /* 0x000000243a3a7981 */ /* 0x001362000c1e1900 */
[----:B------:R-:W-:Y:S05]  /*0c10*/  BRA `(.L_x_7) ;  /* 0x0000000000087947 */ /* 0x000fea0003800000 */
.L_x_8:
[----:B------:R-:W-:Y:S02]  /*0c20*/  ULDC UR4, c[0x0][0x580] ;  /* 0x0001600000047ab9 */ /* 0x000fe40000000800 */
[----:B------:R-:W-:-:S07]  /*0c30*/  IMAD.U32 R58, RZ, RZ, UR4 ;  /* 0x00000004ff3a7e24 */ /* 0x000fce000f8e00ff */
.L_x_7:
[----:B------:R-:W-:Y:S02]  /*0c40*/  ULDC.64 UR4, c[0x0][0x5a0] ;  /* 0x0001680000047ab9 */ /* 0x000fe40000000a00 */
[----:B------:R-:W-:-:S04]  /*0c50*/  ISETP.NE.U32.AND P0, PT, RZ, UR4, PT ;  /* 0x00000004ff007c0c */ /* 0x000fc8000bf05070 */
[----:B------:R-:W-:-:S13]  /*0c60*/  ISETP.NE.AND.EX P0, PT, RZ, UR5, PT, P0 ;  /* 0x00000005ff007c0c */ /* 0x000fda000bf05300 */
[----:B------:R-:W-:Y:S05]  /*0c70*/  @!P0 BRA `(.L_x_9) ;  /* 0x00000000001c8947 */ /* 0x000fea0003800000 */
[----:B0-----:R-:W0:Y:S02]  /*0c80*/  LDC.64 R8, c[0x0][0x5a0] ;  /* 0x00016800ff087b82 */ /* 0x001e240000000a00 */
[----:B0-----:R-:W2:Y:S02]  /*0c90*/  LDG.E.64 R8, desc[UR36][R8.64] ;  /* 0x0000002408087981 */ /* 0x001ea4000c1e1b00 */
[----:B--2---:R-:W-:-:S04]  /*0ca0*/  ISETP.NE.U32.AND P0, PT, R8, RZ, PT ;  /* 0x000000ff0800720c */ /* 0x004fc80003f05070 */
[----:B------:R-:W-:-:S13]  /*0cb0*/  ISETP.NE.AND.EX P0, PT, R9, RZ, PT, P0 ;  /* 0x000000ff0900720c */ /* 0x000fda0003f05300 */
[----:B------:R-:W-:Y:S05]  /*0cc0*/  @!P0 BRA `(.L_x_9) ;  /* 0x0000000000088947 */ /* 0x000fea0003800000 */
[----:B-1----:R0:W5:Y:S01]  /*0cd0*/  LD.E R59, desc[UR36][R8.64] ;  /* 0x00000024083b7980 */ /* 0x002162000c101900 */
[----:B------:R-:W-:Y:S05]  /*0ce0*/  BRA `(.L_x_10) ;  /* 0x0000000000247947 */ /* 0x000fea0003800000 */
.L_x_9:
[----:B------:R-:W-:Y:S02]  /*0cf0*/  ULDC.64 UR4, c[0x0][0x590] ;  /* 0x0001640000047ab9 */ /* 0x000fe40000000a00 */
[----:B------:R-:W-:-:S04]  /*0d00*/  ISETP.NE.U32.AND P0, PT, RZ, UR4, PT ;  /* 0x00000004ff007c0c */ /* 0x000fc8000bf05070 */
[----:B------:R-:W-:-:S13]  /*0d10*/  ISETP.NE.AND.EX P0, PT, RZ, UR5, PT, P0 ;  /* 0x00000005ff007c0c */ /* 0x000fda000bf05300 */
[----:B------:R-:W-:Y:S05]  /*0d20*/  @!P0 BRA `(.L_x_11) ;  /* 0x00000000000c8947 */ /* 0x000fea0003800000 */
[----:B0-----:R-:W1:Y:S02]  /*0d30*/  LDC.64 R8, c[0x0][0x590] ;  /* 0x00016400ff087b82 */ /* 0x001e640000000a00 */
[----:B-1----:R1:W5:Y:S01]  /*0d40*/  LDG.E R59, desc[UR36][R8.64] ;  /* 0x00000024083b7981 */ /* 0x002362000c1e1900 */
[----:B------:R-:W-:Y:S05]  /*0d50*/  BRA `(.L_x_10) ;  /* 0x0000000000087947 */ /* 0x000fea0003800000 */
.L_x_11:
[----:B------:R-:W-:Y:S02]  /*0d60*/  ULDC UR4, c[0x0][0x584] ;  /* 0x0001610000047ab9 */ /* 0x000fe40000000800 */
[----:B-1----:R-:W-:-:S07]  /*0d70*/  IMAD.U32 R59, RZ, RZ, UR4 ;  /* 0x00000004ff3b7e24 */ /* 0x002fce000f8e00ff */
.L_x_10:
[----:B------:R-:W2:Y:S01]  /*0d80*/  LDC R2, c[0x0][0x65c] ;  /* 0x00019700ff027b82 */ /* 0x000ea20000000800 */
[----:B------:R-:W-:Y:S01]  /*0d90*/  ULDC UR6, c[0x0][0x28c] ;  /* 0x0000a30000067ab9 */ /* 0x000fe20000000800 */
[----:B------:R-:W-:Y:S01]  /*0da0*/  ISETP.NE.AND P0, PT, R10, 0x2, PT ;  /* 0x000000020a00780c */ /* 0x000fe20003f05270 */
[----:B------:R-:W-:Y:S01]  /*0db0*/  UIADD3 UR6, UR6, 0x3f, URZ ;  /* 0x0000003f06067890 */ /* 0x000fe2000fffe03f */
[----:B01----:R-:W-:Y:S01]  /*0dc0*/  IMAD.U32 R8, RZ, RZ, UR12 ;  /* 0x0000000cff087e24 */ /* 0x003fe2000f8e00ff */
[----:B------:R-:W-:Y:S01]  /*0dd0*/  UMOV UR38, URZ ;  /* 0x0000003f00267c82 */ /* 0x000fe20008000000 */
[----:B------:R-:W-:Y:S01]  /*0de0*/  IMAD.MOV.U32 R9, RZ, RZ, RZ ;  /* 0x000000ffff097224 */ /* 0x000fe200078e00ff */
[----:B------:R-:W-:Y:S01]  /*0df0*/  USHF.R.S32.HI UR7, URZ, 0x1f, UR6 ;  /* 0x0000001f3f077899 */ /* 0x000fe20008011406 */
[----:B------:R-:W-:Y:S01]  /*0e00*/  UMOV UR39, URZ ;  /* 0x0000003f00277c82 */ /* 0x000fe20008000000 */
[----:B------:R-:W-:Y:S02]  /*0e10*/  ULDC.64 UR8, c[0x0][0x650] ;  /* 0x0001940000087ab9 */ /* 0x000fe40000000a00 */
[----:B------:R-:W-:-:S04]  /*0e20*/  ULEA.HI UR7, UR7, UR6, URZ, 0x6 ;  /* 0x0000000607077291 */ /* 0x000fc8000f8f303f */
[----:B------:R-:W-:Y:S01]  /*0e30*/  USHF.R.S32.HI UR40, URZ, 0x6, UR7 ;  /* 0x000000063f287899 */ /* 0x000fe20008011407 */
[----:B--2---:R-:W-:-:S13]  /*0e40*/  ISETP.NE.AND P1, PT, R2, 0x1, PT ;  /* 0x000000010200780c */ /* 0x004fda0003f25270 */
[----:B------:R-:W0:Y:S01]  /*0e50*/  @P1 LDC R19, c[0x0][0x10] ;  /* 0x00000400ff131b82 */ /* 0x000e220000000800 */
[----:B------:R-:W-:Y:S02]  /*0e60*/  @P1 IMAD.MOV.U32 R7, RZ, RZ, RZ ;  /* 0x000000ffff071224 */ /* 0x000fe400078e00ff */
[----:B------:R-:W-:-:S05]  /*0e70*/  @P1 IMAD.MOV.U32 R17, RZ, RZ, RZ ;  /* 0x000000ffff111224 */ /* 0x000fca00078e00ff */
[----:B------:R-:W1:Y:S01]  /*0e80*/  @!P1 LDC R11, c[0x0][0xc] ;  /* 0x00000300ff0b9b82 */ /* 0x000e620000000800 */
[----:B------:R-:W-:Y:S01]  /*0e90*/  ULDC UR4, c[0x0][0xc] ;  /* 0x0000030000047ab9 */ /* 0x000fe20000000800 */
[----:B------:R-:W-:Y:S02]  /*0ea0*/  ULDC UR5, c[0x0][0x10] ;  /* 0x0000040000057ab9 */ /* 0x000fe40000000800 */
[----:B------:R-:W-:-:S04]  /*0eb0*/  UIMAD.WIDE.U32 UR4, UR4, UR5, URZ ;  /* 0x00000005040472a5 */ /* 0x000fc8000f8e003f */
[----:B------:R-:W2:Y:S01]  /*0ec0*/  LDC R2, c[0x0][0x14] ;  /* 0x00000500ff027b82 */ /* 0x000ea20000000800 */
[----:B0-----:R-:W-:-:S04]  /*0ed0*/  @P1 IMAD.WIDE.U32 R18, R19, UR12, R6 ;  /* 0x0000000c13121c25 */ /* 0x001fc8000f8e0006 */
[----:B------:R-:W-:Y:S02]  /*0ee0*/  @P1 IMAD.IADD R17, R19, 0x1, R17 ;  /* 0x0000000113111824 */ /* 0x000fe400078e0211 */
[----:B-1----:R-:W-:-:S04]  /*0ef0*/  @!P1 IMAD.WIDE.U32 R8, R6, R11, R8 ;  /* 0x0000000b06089225 */ /* 0x002fc800078e0008 */
[----:B------:R-:W-:Y:S02]  /*0f00*/  @!P1 IMAD.MOV.U32 R18, RZ, RZ, R8 ;  /* 0x000000ffff129224 */ /* 0x000fe400078e0008 */
[----:B------:R-:W-:Y:S02]  /*0f10*/  @!P1 IMAD.MOV.U32 R17, RZ, RZ, R9 ;  /* 0x000000ffff119224 */ /* 0x000fe400078e0009 */
[----:B--2---:R-:W-:-:S04]  /*0f20*/  IMAD.WIDE.U32 R12, R2, UR4, RZ ;  /* 0x00000004020c7c25 */ /* 0x004fc8000f8e00ff */
[----:B------:R-:W-:Y:S01]  /*0f30*/  IMAD R23, R2, UR5, RZ ;  /* 0x0000000502177c24 */ /* 0x000fe2000f8e02ff */
[----:B------:R0:W-:Y:S03]  /*0f40*/  STL.64 [R1], R12 ;  /* 0x0000000c01007387 */ /* 0x0001e60000100a00 */
[----:B------:R-:W-:Y:S01]  /*0f50*/  IMAD.IADD R23, R13, 0x1, R23 ;  /* 0x000000010d177824 */ /* 0x000fe200078e0217 */
[----:B------:R-:W-:Y:S06]  /*0f60*/  @P0 BRA `(.L_x_12) ;  /* 0x0000000000240947 */ /* 0x000fec0003800000 */
[----:B------:R-:W-:Y:S01]  /*0f70*/  USHF.R.U32.HI UR4, URZ, 0x1, UR40 ;  /* 0x000000013f047899 */ /* 0x000fe20008011628 */
[----:B------:R-:W-:Y:S01]  /*0f80*/  IADD3 R18, P0, R18, R12, RZ ;  /* 0x0000000c12127210 */ /* 0x000fe20007f1e0ff */
[----:B------:R-:W-:Y:S02]  /*0f90*/  UISETP.GE.U32.AND UP0, UPT, UR40, 0xe, UPT ;  /* 0x0000000e2800788c */ /* 0x000fe4000bf06070 */
[----:B------:R-:W-:Y:S02]  /*0fa0*/  UIMAD.WIDE.U32 UR4, UR4, -0x6db6db6d, URZ ;  /* 0x92492493040478a5 */ /* 0x000fe4000f8e003f */
[----:B------:R-:W-:Y:S01]  /*0fb0*/  IMAD.X R17, R23, 0x1, R17, P0 ;  /* 0x0000000117117824 */ /* 0x000fe200000e0611 */
[----:B------:R-:W-:Y:S01]  /*0fc0*/  UMOV UR39, URZ ;  /* 0x0000003f00277c82 */ /* 0x000fe20008000000 */
[----:B------:R-:W-:-:S04]  /*0fd0*/  USHF.R.U32.HI UR4, URZ, 0x2, UR5 ;  /* 0x000000023f047899 */ /* 0x000fc80008011605 */
[----:B------:R-:W-:Y:S02]  /*0fe0*/  UIMAD UR38, UR4, -0xe, UR40 ;  /* 0xfffffff2042678a4 */ /* 0x000fe4000f8e0228 */
[----:B------:R-:W-:-:S12]  /*0ff0*/  @UP0 ULOP3.LUT UR39, UR4, 0x1, URZ, 0xc0, !UPT ;  /* 0x0000000104270892 */ /* 0x000fd8000f8ec03f */
.L_x_12:
[----:B------:R-:W-:Y:S01]  /*1000*/  ISETP.GE.U32.AND P0, PT, R18, UR8, PT ;  /* 0x0000000812007c0c */ /* 0x000fe2000bf06070 */
[----:B------:R-:W-:Y:S01]  /*1010*/  IMAD.MOV.U32 R19, RZ, RZ, -0x1 ;  /* 0xffffffffff137424 */ /* 0x000fe200078e00ff */
[----:B------:R-:W-:Y:S01]  /*1020*/  PRMT R8, RZ, 0x7610, R8 ;  /* 0x00007610ff087816 */ /* 0x000fe20000000008 */
[----:B------:R-:W-:Y:S01]  /*1030*/  IMAD.MOV.U32 R22, RZ, RZ, -0x1 ;  /* 0xffffffffff167424 */ /* 0x000fe200078e00ff */
[----:B------:R-:W-:Y:S01]  /*1040*/  ISETP.GE.U32.AND.EX P0, PT, R17, UR9, PT, P0 ;  /* 0x0000000911007c0c */ /* 0x000fe2000bf06100 */
[----:B------:R-:W-:-:S12]  /*1050*/  IMAD.MOV.U32 R2, RZ, RZ, -0x1 ;  /* 0xffffffffff027424 */ /* 0x000fd800078e00ff */
[----:B------:R-:W-:Y:S05]  /*1060*/  @P0 BRA `(.L_x_13) ;  /* 0x00000004002c0947 */ /* 0x000fea0003800000 */
[----:B------:R-:W1:Y:S01]  /*1070*/  LDC.64 R26, c[0x0][0x628] ;  /* 0x00018a00ff1a7b82 */ /* 0x000e620000000a00 */
[----:B------:R-:W-:Y:S02]  /*1080*/  IMAD.MOV.U32 R8, RZ, RZ, R18 ;  /* 0x000000ffff087224 */ /* 0x000fe400078e0012 */
[----:B------:R-:W-:-:S05]  /*1090*/  IMAD.MOV.U32 R9, RZ, RZ, R17 ;  /* 0x000000ffff097224 */ /* 0x000fca00078e0011 */
[----:B------:R-:W2:Y:S08]  /*10a0*/  LDC R2, c[0x0][0x630] ;  /* 0x00018c00ff027b82 */ /* 0x000eb00000000800 */
[----:B------:R-:W3:Y:S01]  /*10b0*/  LDC.64 R28, c[0x0][0x620] ;  /* 0x00018800ff1c7b82 */ /* 0x000ee20000000a00 */
[----:B-1----:R-:W-:-:S04]  /*10c0*/  ISETP.NE.U32.AND P0, PT, R26, RZ, PT ;  /* 0x000000ff1a00720c */ /* 0x002fc80003f05070 */
[----:B------:R-:W-:-:S13]  /*10d0*/  ISETP.NE.AND.EX P0, PT, R27, RZ, PT, P0 ;  /* 0x000000ff1b00720c */ /* 0x000fda0003f05300 */
[----:B--23--:R-:W-:Y:S05]  /*10e0*/  @!P0 BRA `(.L_x_14) ;  /* 0x0000000000288947 */ /* 0x00cfea0003800000 */
[----:B0-----:R-:W0:Y:S02]  /*10f0*/  LDC R13, c[0x0][0x634] ;  /* 0x00018d00ff0d7b82 */ /* 0x001e240000000800 */
[----:B0-----:R-:W-:-:S05]  /*1100*/  IADD3 R13, P0, R18, R13, RZ ;  /* 0x0000000d120d7210 */ /* 0x001fca0007f1e0ff */
[----:B------:R-:W-:-:S04]  /*1110*/  IMAD.X R15, RZ, RZ, R17, P0 ;  /* 0x000000ffff0f7224 */ /* 0x000fc800000e0611 */
[----:B------:R-:W-:-:S04]  /*1120*/  IMAD.WIDE.U32 R8, R15, R26, RZ ;  /* 0x0000001a0f087225 */ /* 0x000fc800078e00ff */
[----:B------:R-:W-:-:S04]  /*1130*/  IMAD.WIDE.U32 R10, P0, R13, R27, R8 ;  /* 0x0000001b0d0a7225 */ /* 0x000fc80007800008 */
[----:B------:R-:W-:-:S04]  /*1140*/  IMAD.WIDE.U32 R8, R13, R26, RZ ;  /* 0x0000001a0d087225 */ /* 0x000fc800078e00ff */
[----:B------:R-:W-:Y:S01]  /*1150*/  IMAD.X R13, RZ, RZ, RZ, P0 ;  /* 0x000000ffff0d7224 */ /* 0x000fe200000e06ff */
[----:B------:R-:W-:Y:S01]  /*1160*/  IADD3 RZ, P0, R9, R10, RZ ;  /* 0x0000000a09ff7210 */ /* 0x000fe20007f1e0ff */
[----:B------:R-:W-:-:S04]  /*1170*/  IMAD.MOV.U32 R12, RZ, RZ, R11 ;  /* 0x000000ffff0c7224 */ /* 0x000fc800078e000b */
[----:B------:R-:W-:-:S08]  /*1180*/  IMAD.WIDE.U32.X R8, R15, R27, R12, P0 ;  /* 0x0000001b0f087225 */ /* 0x000fd000000e040c */
.L_x_14:
[----:B------:R-:W1:Y:S01]  /*1190*/  LDC.64 R32, c[0x0][0x640] ;  /* 0x00019000ff207b82 */ /* 0x000e620000000a00 */
[-C--:B------:R-:W-:Y:S01]  /*11a0*/  SHF.R.U64 R30, R8, R2.reuse, R9 ;  /* 0x00000002081e7219 */ /* 0x080fe20000001209 */
[----:B------:R-:W-:Y:S01]  /*11b0*/  IMAD.MOV.U32 R19, RZ, RZ, R17 ;  /* 0x000000ffff137224 */ /* 0x000fe200078e0011 */
[----:B------:R-:W-:Y:S01]  /*11c0*/  SHF.R.U32.HI R2, RZ, R2, R9 ;  /* 0x00000002ff027219 */ /* 0x000fe20000011609 */
[----:B------:R-:W-:Y:S01]  /*11d0*/  IMAD.MOV.U32 R26, RZ, RZ, 0x1 ;  /* 0x00000001ff1a7424 */ /* 0x000fe200078e00ff */
[----:B------:R-:W-:-:S03]  /*11e0*/  IADD3 R11, P0, RZ, -R30, RZ ;  /* 0x8000001eff0b7210 */ /* 0x000fc60007f1e0ff */
[----:B------:R-:W2:Y:S02]  /*11f0*/  LDC R10, c[0x0][0x618] ;  /* 0x00018600ff0a7b82 */ /* 0x000ea40000000800 */
[----:B------:R-:W-:-:S04]  /*1200*/  IMAD.X R9, RZ, RZ, ~R2, P0 ;  /* 0x000000ffff097224 */ /* 0x000fc800000e0e02 */
[-C--:B------:R-:W-:Y:S02]  /*1210*/  IMAD R2, R9, R28.reuse, RZ ;  /* 0x0000001c09027224 */ /* 0x080fe400078e02ff */
[----:B0-----:R-:W0:Y:S01]  /*1220*/  LDC R13, c[0x0][0x608] ;  /* 0x00018200ff0d7b82 */ /* 0x001e220000000800 */
[----:B------:R-:W-:-:S04]  /*1230*/  IMAD.WIDE.U32 R8, R11, R28, R18 ;  /* 0x0000001c0b087225 */ /* 0x000fc800078e0012 */
[----:B------:R-:W-:Y:S02]  /*1240*/  IMAD R11, R11, R29, R2 ;  /* 0x0000001d0b0b7224 */ /* 0x000fe400078e0202 */
[----:B------:R-:W-:Y:S01]  /*1250*/  IMAD.MOV.U32 R2, RZ, RZ, -0x1 ;  /* 0xffffffffff027424 */ /* 0x000fe200078e00ff */
[----:B------:R-:W3:Y:S01]  /*1260*/  LDC R31, c[0x0][0x658] ;  /* 0x00019600ff1f7b82 */ /* 0x000ee20000000800 */
[----:B------:R-:W-:Y:S01]  /*1270*/  IMAD.IADD R9, R9, 0x1, R11 ;  /* 0x0000000109097824 */ /* 0x000fe200078e020b */
[----:B-1----:R-:W-:-:S04]  /*1280*/  ISETP.NE.U32.AND P0, PT, R32, RZ, PT ;  /* 0x000000ff2000720c */ /* 0x002fc80003f05070 */
[----:B------:R-:W-:Y:S02]  /*1290*/  ISETP.NE.AND.EX P0, PT, R33, RZ, PT, P0 ;  /* 0x000000ff2100720c */ /* 0x000fe40003f05300 */
[----:B------:R-:W1:Y:S01]  /*12a0*/  LDC R29, c[0x0][0x600] ;  /* 0x00018000ff1d7b82 */ /* 0x000e620000000800 */
[-CC-:B--2---:R-:W-:Y:S02]  /*12b0*/  SHF.R.U64 R27, R8, R10.reuse, R9.reuse ;  /* 0x0000000a081b7219 */ /* 0x184fe40000001209 */
[----:B------:R-:W-:-:S05]  /*12c0*/  SHF.R.U32.HI R8, RZ, R10, R9 ;  /* 0x0000000aff087219 */ /* 0x000fca0000011609 */
[----:B------:R-:W2:Y:S01]  /*12d0*/  LDC R22, c[0x0][0x648] ;  /* 0x00019200ff167b82 */ /* 0x000ea20000000800 */
[-CC-:B0-----:R-:W-:Y:S02]  /*12e0*/  SHF.R.U64 R34, R27, R13.reuse, R8.reuse ;  /* 0x0000000d1b227219 */ /* 0x181fe40000001208 */
[----:B------:R-:W-:-:S05]  /*12f0*/  SHF.R.U32.HI R8, RZ, R13, R8 ;  /* 0x0000000dff087219 */ /* 0x000fca0000011608 */
[----:B------:R-:W0:Y:S01]  /*1300*/  LDC R24, c[0x0][0x638] ;  /* 0x00018e00ff187b82 */ /* 0x000e220000000800 */
[-CC-:B---3--:R-:W-:Y:S02]  /*1310*/  SHF.R.U64 R36, R34, R31.reuse, R8.reuse ;  /* 0x0000001f22247219 */ /* 0x188fe40000001208 */
[-C--:B------:R-:W-:Y:S02]  /*1320*/  SHF.L.U32 R2, R2, R31.reuse, RZ ;  /* 0x0000001f02027219 */ /* 0x080fe400000006ff */
[----:B------:R-:W-:Y:S01]  /*1330*/  SHF.R.U32.HI R9, RZ, R31, R8 ;  /* 0x0000001fff097219 */ /* 0x000fe20000011608 */
[----:B------:R-:W-:Y:S01]  /*1340*/  IMAD.MOV.U32 R8, RZ, RZ, R36 ;  /* 0x000000ffff087224 */ /* 0x000fe200078e0024 */
[----:B------:R-:W-:Y:S01]  /*1350*/  LOP3.LUT R15, RZ, R2, RZ, 0x33, !PT ;  /* 0x00000002ff0f7212 */ /* 0x000fe200078e33ff */
[----:B------:R-:W3:Y:S01]  /*1360*/  LDC R28, c[0x0][0x610] ;  /* 0x00018400ff1c7b82 */ /* 0x000ee20000000800 */
[----:B------:R-:W-:Y:S05]  /*1370*/  @!P0 BRA `(.L_x_15) ;  /* 0x0000000000288947 */ /* 0x000fea0003800000 */
[----:B------:R-:W4:Y:S02]  /*1380*/  LDC R13, c[0x0][0x64c] ;  /* 0x00019300ff0d7b82 */ /* 0x000f240000000800 */
[----:B----4-:R-:W-:-:S05]  /*1390*/  IADD3 R13, P0, R36, R13, RZ ;  /* 0x0000000d240d7210 */ /* 0x010fca0007f1e0ff */
        /* <DEDUP_REMOVED lines=8> */
.L_x_15:
[----:B--2---:R-:W-:Y:S01]  /*1420*/  SHF.R.U64 R7, R8, R22, R9 ;  /* 0x0000001608077219 */ /* 0x004fe20000001209 */
[----:B-1----:R-:W-:Y:S01]  /*1430*/  VIADD R8, R29, 0xffffffff ;  /* 0xffffffff1d087836 */ /* 0x002fe20000000000 */
[----:B------:R-:W-:Y:S01]  /*1440*/  SHF.L.U32 R2, R26, R31, RZ ;  /* 0x0000001f1a027219 */ /* 0x000fe200000006ff */
[----:B------:R-:W-:Y:S01]  /*1450*/  @P1 IMAD R21, R25, R20, R6 ;  /* 0x0000001419151224 */ /* 0x000fe200078e0206 */
[----:B------:R-:W-:Y:S01]  /*1460*/  LOP3.LUT R15, R34, R15, RZ, 0xc0, !PT ;  /* 0x0000000f220f7212 */ /* 0x000fe200078ec0ff */
[----:B------:R-:W-:Y:S01]  /*1470*/  IMAD.MOV R9, RZ, RZ, -R7 ;  /* 0x000000ffff097224 */ /* 0x000fe200078e0a07 */
[----:B------:R-:W-:-:S03]  /*1480*/  LOP3.LUT R8, R27, R8, RZ, 0xc0, !PT ;  /* 0x000000081b087212 */ /* 0x000fc600078ec0ff */
[----:B------:R-:W-:Y:S02]  /*1490*/  IMAD R6, R2, R7, R15 ;  /* 0x0000000702067224 */ /* 0x000fe400078e020f */
[----:B0-----:R-:W-:Y:S02]  /*14a0*/  IMAD R2, R9, R24, R36 ;  /* 0x0000001809027224 */ /* 0x001fe400078e0224 */
[----:B---3--:R-:W-:Y:S02]  /*14b0*/  IMAD R19, R6, R28, R21 ;  /* 0x0000001c06137224 */ /* 0x008fe400078e0215 */
[----:B------:R-:W-:Y:S02]  /*14c0*/  IMAD R2, R2, R29, R8 ;  /* 0x0000001d02027224 */ /* 0x000fe400078e0208 */
[----:B------:R-:W-:-:S03]  /*14d0*/  IMAD.MOV.U32 R6, RZ, RZ, 0x1 ;  /* 0x00000001ff067424 */ /* 0x000fc600078e00ff */
[----:B------:R-:W-:Y:S02]  /*14e0*/  SEL R22, R2, R19, !P1 ;  /* 0x0000001302167207 */ /* 0x000fe40004800000 */
[----:B------:R-:W-:Y:S01]  /*14f0*/  SEL R19, R19, R2, !P1 ;  /* 0x0000000213137207 */ /* 0x000fe20004800000 */
[----:B------:R-:W-:Y:S01]  /*1500*/  IMAD.MOV.U32 R2, RZ, RZ, R30 ;  /* 0x000000ffff027224 */ /* 0x000fe200078e001e */
[----:B------:R-:W-:-:S07]  /*1510*/  PRMT R8, R6, 0x7610, R8 ;  /* 0x0000761006087816 */ /* 0x000fce0000000008 */
.L_x_13:
[----:B------:R-:W-:Y:S05]  /*1520*/  @!P2 BRA `(.L_x_16) ;  /* 0x00000000000ca947 */ /* 0x000fea0003800000 */
[----:B------:R-:W-:Y:S01]  /*1530*/  UCGABAR_WAIT ;  /* 0x0000000000007dc7 */ /* 0x000fe20008000000 */
[----:B------:R-:W-:Y:S01]  /*1540*/  CCTL.IVALL ;  /* 0x00000000ff00798f */ /* 0x000fe20002000000 */
[----:B------:R-:W-:Y:S05]  /*1550*/  BRA `(.L_x_17) ;  /* 0x0000000000047947 */ /* 0x000fea0003800000 */
.L_x_16:
[----:B------:R-:W-:Y:S06]  /*1560*/  BAR.SYNC.DEFER_BLOCKING 0x0 ;  /* 0x0000000000007b1d */ /* 0x000fec0000010000 */
.L_x_17:
[----:B------:R-:W-:Y:S05]  /*1570*/  @!P3 BRA `(.L_x_18) ;  /* 0x00000038002cb947 */ /* 0x000fea0003800000 */
[----:B------:R-:W-:-:S13]  /*1580*/  ISETP.GT.U32.AND P0, PT, R35, 0x1, PT ;  /* 0x000000012300780c */ /* 0x000fda0003f04070 */
[----:B------:R-:W-:Y:S05]  /*1590*/  @P0 EXIT ;  /* 0x000000000000094d */ /* 0x000fea0003800000 */
.L_x_19:
[----:B------:R-:W-:-:S08]  /*15a0*/  NOP ;  /* 0x0000000000007918 */ /* 0x000fd00000000000 */
[----:B------:R-:W1:Y:S02]  /*15b0*/  USETMAXREG.TRY_ALLOC.CTAPOOL UP0, 0xe8 ;  /* 0x000000e8000079c8 */ /* 0x000e640008000600 */
[----:B-1----:R-:W-:-:S13]  /*15c0*/  PLOP3.LUT P0, PT, PT, PT, UP0, 0x80, 0x0 ;  /* 0x000000000000781c */ /* 0x002fda0003f0f008 */
[----:B------:R-:W-:Y:S05]  /*15d0*/  @!P0 BRA `(.L_x_19) ;  /* 0xfffffffc00f08947 */ /* 0x000fea000383ffff */
[----:B------:R-:W-:-:S13]  /*15e0*/  LOP3.LUT P0, RZ, R8, 0xff, RZ, 0xc0, !PT ;  /* 0x000000ff08ff7812 */ /* 0x000fda000780c0ff */
[----:B------:R-:W-:Y:S05]  /*15f0*/  @!P0 EXIT ;  /* 0x000000000000894d */ /* 0x000fea0003800000 */
[----:B------:R-:W1:Y:S01]  /*1600*/  S2UR UR4, SR_CgaCtaId ;  /* 0x00000000000479c3 */ /* 0x000e620000008800 */
[----:B------:R-:W-:Y:S01]  /*1610*/  VIADD R14, R14, 0xffffffff ;  /* 0xffffffff0e0e7836 */ /* 0x000fe20000000000 */
[CC--:B------:R-:W-:Y:S01]  /*1620*/  LEA.HI R4, R0.reuse, R3.reuse, RZ, 0x2 ;  /* 0x0000000300047211 */ /* 0x0c0fe200078f10ff */
[----:B------:R-:W-:Y:S01]  /*1630*/  UMOV UR41, 0x400 ;  /* 0x0000040000297882 */ /* 0x000fe20000000000 */
[----:B------:R-:W-:Y:S01]  /*1640*/  LEA.HI R0, R0, R3, RZ, 0x5 ;  /* 0x0000000300007211 */ /* 0x000fe200078f28ff */
[----:B------:R-:W-:Y:S01]  /*1650*/  UISETP.LT.AND UP0, UPT, UR40, 0x1, UPT ;  /* 0x000000012800788c */ /* 0x000fe2000bf01270 */
[----:B------:R-:W-:Y:S01]  /*1660*/  R2UR UR42, R14 ;  /* 0x000000000e2a72ca */ /* 0x000fe200000e0000 */
[----:B------:R-:W-:Y:S01]  /*1670*/  ULDC UR6, c[0x0][0x284] ;  /* 0x0000a10000067ab9 */ /* 0x000fe20000000800 */
[--C-:B------:R-:W-:Y:S01]  /*1680*/  SHF.R.S32.HI R60, RZ, 0x2, R4.reuse ;  /* 0x00000002ff3c7819 */ /* 0x100fe20000011404 */
[----:B------:R-:W-:Y:S01]  /*1690*/  USEL UR43, UR40, 0x1, UP0 ;  /* 0x00000001282b7887 */ /* 0x000fe20008000000 */
[----:B------:R-:W-:Y:S01]  /*16a0*/  SHF.R.S32.HI R5, RZ, 0x1f, R4 ;  /* 0x0000001fff057819 */ /* 0x000fe20000011404 */
[----:B------:R-:W-:Y:S01]  /*16b0*/  USHF.L.U32 UR46, UR40, 0x1, URZ ;  /* 0x00000001282e7899 */ /* 0x000fe2000800063f */
[----:B------:R-:W-:Y:S01]  /*16c0*/  LOP3.LUT R62, R4, 0xfffffffc, RZ, 0xc0, !PT ;  /* 0xfffffffc043e7812 */ /* 0x000fe200078ec0ff */
[----:B------:R-:W-:Y:S01]  /*16d0*/  UIADD3 UR43, -UR43, UR40, URZ ;  /* 0x000000282b2b7290 */ /* 0x000fe2000fffe13f */
[----:B------:R-:W-:-:S02]  /*16e0*/  LEA.HI R5, R5, R60, RZ, 0x3 ;  /* 0x0000003c05057211 */ /* 0x000fc400078f18ff */
[----:B------:R-:W-:Y:S01]  /*16f0*/  ISETP.NE.AND P0, PT, R14, RZ, PT ;  /* 0x000000ff0e00720c */ /* 0x000fe20003f05270 */
[----:B------:R-:W-:Y:S01]  /*1700*/  IMAD.IADD R62, R3, 0x1, -R62 ;  /* 0x00000001033e7824 */ /* 0x000fe200078e0a3e */
[----:B------:R-:W-:Y:S01]  /*1710*/  LOP3.LUT R5, R5, 0xfffffff8, RZ, 0xc0, !PT ;  /* 0xfffffff805057812 */ /* 0x000fe200078ec0ff */
[----:B------:R-:W-:Y:S01]  /*1720*/  USHF.L.U32 UR42, UR42, 0x3, URZ ;  /* 0x000000032a2a7899 */ /* 0x000fe2000800063f */
[----:B------:R-:W-:Y:S02]  /*1730*/  LOP3.LUT R72, R16, 0x1, RZ, 0xfc, !PT ;  /* 0x0000000110487812 */ /* 0x000fe400078efcff */
[----:B------:R-:W-:Y:S01]  /*1740*/  SEL R73, RZ, 0x1, P0 ;  /* 0x00000001ff497807 */ /* 0x000fe20000000000 */
[----:B------:R-:W-:Y:S01]  /*1750*/  IMAD.IADD R60, R60, 0x1, -R5 ;  /* 0x000000013c3c7824 */ /* 0x000fe200078e0a05 */
[----:B-1----:R-:W-:Y:S01]  /*1760*/  ULEA UR41, UR4, UR41, 0x18 ;  /* 0x0000002904297291 */ /* 0x002fe2000f8ec03f */
[----:B------:R-:W-:Y:S01]  /*1770*/  SHF.R.S32.HI R5, RZ, 0x5, R0 ;  /* 0x00000005ff057819 */ /* 0x000fe20000011400 */
[----:B------:R-:W-:-:S02]  /*1780*/  IMAD.U32 R64, RZ, RZ, UR42 ;  /* 0x0000002aff407e24 */ /* 0x000fc4000f8e00ff */
[----:B------:R-:W-:Y:S01]  /*1790*/  UIADD3 UR47, UR41, 0xf0, URZ ;  /* 0x000000f0292f7890 */ /* 0x000fe2000fffe03f */
[--C-:B------:R-:W-:Y:S01]  /*17a0*/  SHF.R.S32.HI R61, RZ, 0x1f, R60.reuse ;  /* 0x0000001fff3d7819 */ /* 0x100fe2000001143c */
[----:B------:R-:W-:Y:S01]  /*17b0*/  UIADD3 UR4, UR41, 0x200, URZ ;  /* 0x0000020029047890 */ /* 0x000fe2000fffe03f */
[C-C-:B------:R-:W-:Y:S01]  /*17c0*/  IMAD R67, R5.reuse, -0x10, -R60.reuse ;  /* 0xfffffff005437824 */ /* 0x140fe200078e0a3c */
[----:B------:R-:W-:Y:S01]  /*17d0*/  UIADD3 UR5, UR41, 0x1c200, URZ ;  /* 0x0001c20029057890 */ /* 0x000fe2000fffe03f */
[C---:B------:R-:W-:Y:S01]  /*17e0*/  LOP3.LUT R66, R64.reuse, 0x8, RZ, 0xc0, !PT ;  /* 0x0000000840427812 */ /* 0x040fe200078ec0ff */
[----:B------:R-:W-:Y:S01]  /*17f0*/  USHF.R.U32.HI UR4, URZ, 0x4, UR4 ;  /* 0x000000043f047899 */ /* 0x000fe20008011604 */
[----:B------:R-:W-:Y:S01]  /*1800*/  IMAD.U32 R63, RZ, RZ, UR47 ;  /* 0x0000002fff3f7e24 */ /* 0x000fe2000f8e00ff */
[----:B------:R-:W-:Y:S01]  /*1810*/  USHF.R.U32.HI UR5, URZ, 0x4, UR5 ;  /* 0x000000043f057899 */ /* 0x000fe20008011605 */
[----:B------:R-:W-:Y:S01]  /*1820*/  IMAD.WIDE R60, R5, 0x10, R60 ;  /* 0x00000010053c7825 */ /* 0x000fe200078e023c */
[----:B------:R-:W-:Y:S01]  /*1830*/  ULOP3.LUT UR4, UR4, 0x3fff, URZ, 0xc0, !UPT ;  /* 0x00003fff04047892 */ /* 0x000fe2000f8ec03f */
[----:B------:R-:W-:Y:S01]  /*1840*/  LOP3.LUT R64, R64, 0x8, RZ, 0xc, !PT ;  /* 0x0000000840407812 */ /* 0x000fe200078e0cff */
[----:B------:R-:W-:Y:S01]  /*1850*/  ULOP3.LUT UR5, UR5, 0x3fff, URZ, 0xc0, !UPT ;  /* 0x00003fff05057892 */ /* 0x000fe2000f8ec03f */
[----:B------:R-:W-:Y:S01]  /*1860*/  VIADD R65, R63, UR42 ;  /* 0x0000002a3f417c36 */ /* 0x000fe20008000000 */
[----:B------:R-:W-:Y:S01]  /*1870*/  LOP3.LUT R66, R66, 0x18, RZ, 0x3c, !PT ;  /* 0x0000001842427812 */ /* 0x000fe200078e3cff */
[----:B------:R-:W-:Y:S01]  /*1880*/  VIADD R67, R67, UR6 ;  /* 0x0000000643437c36 */ /* 0x000fe20008000000 */
[----:B------:R-:W-:-:S02]  /*1890*/  ULOP3.LUT UR44, UR4, 0x10000, URZ, 0xfc, !UPT ;  /* 0x00010000042c7892 */ /* 0x000fc4000f8efc3f */
[----:B------:R-:W-:-:S12]  /*18a0*/  ULOP3.LUT UR45, UR5, 0x10000, URZ, 0xfc, !UPT ;  /* 0x00010000052d7892 */ /* 0x000fd8000f8efc3f */
.L_x_105:
[----:B------:R-:W-:Y:S01]  /*18b0*/  SHF.L.U32 R0, R73, 0x1f, RZ ;  /* 0x0000001f49007819 */ /* 0x000fe200000006ff */
[----:B------:R-:W-:Y:S02]  /*18c0*/  ULDC UR4, c[0x0][0x28c] ;  /* 0x0000a30000047ab9 */ /* 0x000fe40000000800 */
[----:B------:R-:W-:Y:S01]  /*18d0*/  ISETP.LT.AND P1, PT, RZ, UR4, PT ;  /* 0x00000004ff007c0c */ /* 0x000fe2000bf21270 */
[----:B-1----:R-:W1:Y:S02]  /*18e0*/  SYNCS.PHASECHK.TRANS64.TRYWAIT P0, [R63+UR42], R0 ;  /* 0x000000003f0075a7 */ /* 0x002e64000800016a */
[----:B-1-34-:R-:W-:Y:S10]  /*18f0*/  @!P0 BRA `(.L_x_20) ;  /* 0x0000004c00208947 */ /* 0x01aff40003800000 */
.L_x_137:
[----:B------:R-:W-:Y:S05]  /*1900*/  @P1 BRA `(.L_x_21) ;  /* 0x0000000000401947 */ /* 0x000fea0003800000 */
[----:B-1----:R-:W-:Y:S01]  /*1910*/  MOV R0, 0x0 ;  /* 0x0000000000007802 */ /* 0x002fe20000000f00 */
[----:B------:R-:W-:Y:S01]  /*1920*/  ULDC.64 UR4, c[0x4][0x68] ;  /* 0x01001a0000047ab9 */ /* 0x000fe20000000a00 */
[----:B------:R-:W-:Y:S01]  /*1930*/  ULDC.64 UR6, c[0x4][0x8] ;  /* 0x0100020000067ab9 */ /* 0x000fe20000000a00 */
[----:B------:R-:W-:Y:S01]  /*1940*/  IMAD.U32 R4, RZ, RZ, UR4 ;  /* 0x00000004ff047e24 */ /* 0x000fe2000f8e00ff */
[----:B------:R1:W2:Y:S01]  /*1950*/  LDC.64 R14, c[0x4][R0] ;  /* 0x01000000000e7b82 */ /* 0x0002a20000000a00 */
[----:B------:R-:W-:Y:S01]  /*1960*/  IMAD.U32 R5, RZ, RZ, UR5 ;  /* 0x00000005ff057e24 */ /* 0x000fe2000f8e00ff */
[----:B------:R-:W-:Y:S01]  /*1970*/  ULDC.64 UR4, c[0x4][0x70] ;  /* 0x01001c0000047ab9 */ /* 0x000fe20000000a00 */
[----:B------:R-:W-:Y:S02]  /*1980*/  IMAD.U32 R10, RZ, RZ, UR6 ;  /* 0x00000006ff0a7e24 */ /* 0x000fe4000f8e00ff */
[----:B------:R-:W-:Y:S02]  /*1990*/  IMAD.U32 R6, RZ, RZ, UR4 ;  /* 0x00000004ff067e24 */ /* 0x000fe4000f8e00ff */
[----:B------:R-:W-:-:S02]  /*19a0*/  IMAD.U32 R7, RZ, RZ, UR5 ;  /* 0x00000005ff077e24 */ /* 0x000fc4000f8e00ff */
[----:B------:R-:W-:Y:S02]  /*19b0*/  IMAD.U32 R11, RZ, RZ, UR7 ;  /* 0x00000007ff0b7e24 */ /* 0x000fe4000f8e00ff */
[----:B------:R-:W-:Y:S02]  /*19c0*/  IMAD.MOV.U32 R8, RZ, RZ, 0x1e1 ;  /* 0x000001e1ff087424 */ /* 0x000fe400078e00ff */
[----:B0-----:R-:W-:Y:S02]  /*19d0*/  IMAD.MOV.U32 R12, RZ, RZ, 0x1 ;  /* 0x00000001ff0c7424 */ /* 0x001fe400078e00ff */
[----:B-1----:R-:W-:-:S07]  /*19e0*/  IMAD.MOV.U32 R13, RZ, RZ, RZ ;  /* 0x000000ffff0d7224 */ /* 0x002fce00078e00ff */
[----:B------:R-:W-:-:S07]  /*19f0*/  LEPC R20, `(.L_x_21) ;  /* 0x000000001014794e */ /* 0x000fce0000000000 */
[----:B--2--5:R-:W-:Y:S05]  /*1a00*/  CALL.ABS.NOINC R14 ;  /* 0x000000000e007343 */ /* 0x024fea0003c00000 */
.L_x_21:
[----:B------:R-:W-:-:S13]  /*1a10*/  ISETP.NE.AND P0, PT, R72, 0x3, PT ;  /* 0x000000034800780c */ /* 0x000fda0003f05270 */
[----:B------:R-:W-:Y:S05]  /*1a20*/  @!P0 BRA `(.L_x_22) ;  /* 0x0000000000048947 */ /* 0x000fea0003800000 */
[----:B------:R-:W-:Y:S01]  /*1a30*/  BPT.TRAP 0x1 ;  /* 0x000000040000795c */ /* 0x000fe20000300000 */
.L_x_22:
[----:B------:R-:W-:Y:S02]  /*1a40*/  IMAD.U32 R3, RZ, RZ, UR38 ;  /* 0x00000026ff037e24 */ /* 0x000fe4000f8e00ff */
[----:B-1----:R-:W-:-:S03]  /*1a50*/  IMAD.U32 R0, RZ, RZ, UR39 ;  /* 0x00000027ff007e24 */ /* 0x002fc6000f8e00ff */
[----:B------:R-:W-:Y:S02]  /*1a60*/  LEA R3, R3, UR41, 0x3 ;  /* 0x0000002903037c11 */ /* 0x000fe4000f8e18ff */
[----:B------:R-:W-:-:S04]  /*1a70*/  SHF.L.U32 R0, R0, 0x1f, RZ ;  /* 0x0000001f00007819 */ /* 0x000fc800000006ff */
[----:B------:R1:W2:Y:S01]  /*1a80*/  SYNCS.PHASECHK.TRANS64.TRYWAIT P1, [R3+URZ], R0 ;  /* 0x00000000030075a7 */ /* 0x0002a2000802017f */
[----:B------:R-:W-:Y:S05]  /*1a90*/  @!P0 BRA `(.L_x_23) ;  /* 0x0000000000048947 */ /* 0x000fea0003800000 */
[----:B------:R-:W-:Y:S01]  /*1aa0*/  BPT.TRAP 0x1 ;  /* 0x000000040000795c */ /* 0x000fe20000300000 */
.L_x_23:
[----:B--2---:R-:W-:Y:S05]  /*1ab0*/  @P1 BRA `(.L_x_24) ;  /* 0x0000000000081947 */ /* 0x004fea0003800000 */
[----:B------:R-:W2:Y:S02]  /*1ac0*/  SYNCS.PHASECHK.TRANS64.TRYWAIT P1, [R3+URZ], R0 ;  /* 0x00000000030075a7 */ /* 0x000ea4000802017f */
[----:B--2---:R-:W-:Y:S05]  /*1ad0*/  @!P1 BRA `(.L_x_25) ;  /* 0x0000004800bc9947 */ /* 0x004fea0003800000 */
.L_x_24:
[----:B------:R-:W-:Y:S05]  /*1ae0*/  WARPSYNC.ALL ;  /* 0x0000000000007948 */ /* 0x000fea0003800000 */
[----:B------:R-:W-:Y:S01]  /*1af0*/  ULEA UR8, UR38, UR44, 0x9 ;  /* 0x0000002c26087291 */ /* 0x000fe2000f8e483f */
[----:B------:R-:W-:Y:S01]  /*1b00*/  WARPGROUP.ARRIVE ;  /* 0x00000000000079c5 */ /* 0x000fe20000000000 */
[----:B------:R-:W-:Y:S01]  /*1b10*/  ULEA UR9, UR38, UR45, 0x9 ;  /* 0x0000002d26097291 */ /* 0x000fe2000f8e483f */
[----:B-12---:R-:W-:Y:S01]  /*1b20*/  IMAD.U32 R0, RZ, RZ, UR43 ;  /* 0x0000002bff007e24 */ /* 0x006fe2000f8e00ff */
[----:B------:R-:W-:Y:S01]  /*1b30*/  UMOV UR5, 0x40000040 ;  /* 0x4000004000057882 */ /* 0x000fe20000000000 */
[----:B------:R-:W-:-:S02]  /*1b40*/  UMOV UR7, 0x40000040 ;  /* 0x4000004000077882 */ /* 0x000fc40000000000 */
[----:B------:R-:W-:Y:S01]  /*1b50*/  UMOV UR4, UR8 ;  /* 0x0000000800047c82 */ /* 0x000fe20008000000 */
[----:B------:R-:W-:Y:S01]  /*1b60*/  ISETP.GE.AND P1, PT, R0, 0x1, PT ;  /* 0x000000010000780c */ /* 0x000fe20003f26270 */
[----:B------:R-:W-:Y:S02]  /*1b70*/  UMOV UR6, UR9 ;  /* 0x0000000900067c82 */ /* 0x000fe40008000000 */
[----:B------:R-:W-:Y:S01]  /*1b80*/  HGMMA.64x64x16.F32.BF16 R24, gdesc[UR4], RZ, !UPT, gsb0 ;  /* 0x00e00000041879f0 */ /* 0x000fe2000c0018ff */
[----:B------:R-:W-:Y:S02]  /*1b90*/  UIADD3 UR4, UR8, 0x2, URZ ;  /* 0x0000000208047890 */ /* 0x000fe4000fffe03f */
[----:B------:R-:W-:Y:S01]  /*1ba0*/  UIADD3 UR6, UR9, 0x2, URZ ;  /* 0x0000000209067890 */ /* 0x000fe2000fffe03f */
[----:B------:R-:W-:Y:S01]  /*1bb0*/  UMOV UR5, 0x40000040 ;  /* 0x4000004000057882 */ /* 0x000fe20000000000 */
[----:B------:R-:W-:Y:S01]  /*1bc0*/  UMOV UR7, 0x40000040 ;  /* 0x4000004000077882 */ /* 0x000fe20000000000 */
[----:B------:R-:W-:-:S02]  /*1bd0*/  WARPGROUP.DEPBAR.LE gsb0, 0x0 ;  /* 0x00008000000079c5 */ /* 0x000fc40000010000 */
[----:B------:R-:W-:-:S06]  /*1be0*/  WARPGROUP.ARRIVE ;  /* 0x00000000000079c5 */ /* 0x000fcc0000000000 */
[----:B------:R-:W-:Y:S01]  /*1bf0*/  HGMMA.64x64x16.F32.BF16 R24, gdesc[UR4], R24, gsb0 ;  /* 0x00e00000041879f0 */ /* 0x000fe20008001818 */
[----:B------:R-:W-:Y:S02]  /*1c00*/  UIADD3 UR4, UR8, 0x4, URZ ;  /* 0x0000000408047890 */ /* 0x000fe4000fffe03f */
[----:B------:R-:W-:Y:S01]  /*1c10*/  UIADD3 UR6, UR9, 0x4, URZ ;  /* 0x0000000409067890 */ /* 0x000fe2000fffe03f */
[----:B------:R-:W-:Y:S01]  /*1c20*/  UMOV UR5, 0x40000040 ;  /* 0x4000004000057882 */ /* 0x000fe20000000000 */
[----:B------:R-:W-:Y:S01]  /*1c30*/  UMOV UR7, 0x40000040 ;  /* 0x4000004000077882 */ /* 0x000fe20000000000 */
[----:B------:R-:W-:Y:S02]  /*1c40*/  WARPGROUP.DEPBAR.LE gsb0, 0x0 ;  /* 0x00008000000079c5 */ /* 0x000fe40000010000 */
        /* <DEDUP_REMOVED lines=8> */
[----:B------:R-:W-:Y:S03]  /*1cd0*/  HGMMA.64x64x16.F32.BF16 R24, gdesc[UR4], R24, gsb0 ;  /* 0x00e00000041879f0 */ /* 0x000fe60008001818 */
[----:B------:R-:W-:Y:S02]  /*1ce0*/  WARPGROUP.DEPBAR.LE gsb0, 0x0 ;  /* 0x00008000000079c5 */ /* 0x000fe40000010000 */
[----:B------:R-:W-:Y:S05]  /*1cf0*/  @!P1 BRA `(.L_x_26) ;  /* 0x0000000400149947 */ /* 0x000fea0003800000 */
[----:B------:R-:W-:Y:S01]  /*1d00*/  UIADD3 UR4, UR38, 0x1, URZ ;  /* 0x0000000126047890 */ /* 0x000fe2000fffe03f */
[----:B------:R-:W-:Y:S02]  /*1d10*/  IMAD.U32 R0, RZ, RZ, UR43 ;  /* 0x0000002bff007e24 */ /* 0x000fe4000f8e00ff */
[----:B------:R-:W-:Y:S01]  /*1d20*/  IMAD.U32 R3, RZ, RZ, UR38 ;  /* 0x00000026ff037e24 */ /* 0x000fe2000f8e00ff */
[----:B------:R-:W-:-:S04]  /*1d30*/  UISETP.NE.AND UP0, UPT, UR4, 0xe, UPT ;  /* 0x0000000e0400788c */ /* 0x000fc8000bf05270 */
[----:B------:R-:W-:Y:S02]  /*1d40*/  USEL UR5, URZ, 0x1, UP0 ;  /* 0x000000013f057887 */ /* 0x000fe40008000000 */
[----:B------:R-:W-:Y:S02]  /*1d50*/  USEL UR8, UR4, URZ, UP0 ;  /* 0x0000003f04087287 */ /* 0x000fe40008000000 */
[----:B------:R-:W-:-:S06]  /*1d60*/  ULOP3.LUT UR5, UR39, UR5, URZ, 0x3c, !UPT ;  /* 0x0000000527057292 */ /* 0x000fcc000f8e3c3f */
[----:B------:R-:W-:-:S07]  /*1d70*/  IMAD.U32 R6, RZ, RZ, UR5 ;  /* 0x00000005ff067e24 */ /* 0x000fce000f8e00ff */
.L_x_33:
[----:B------:R-:W-:Y:S05]  /*1d80*/  @!P0 BRA `(.L_x_27) ;  /* 0x0000000000048947 */ /* 0x000fea0003800000 */
[----:B------:R-:W-:Y:S01]  /*1d90*/  BPT.TRAP 0x1 ;  /* 0x000000040000795c */ /* 0x000fe20000300000 */
.L_x_27:
[----:B------:R-:W-:Y:S01]  /*1da0*/  ULEA UR4, UR8, UR41, 0x3 ;  /* 0x0000002908047291 */ /* 0x000fe2000f8e183f */
[----:B------:R-:W-:-:S08]  /*1db0*/  SHF.L.U32 R4, R6, 0x1f, RZ ;  /* 0x0000001f06047819 */ /* 0x000fd000000006ff */
[----:B------:R1:W2:Y:S01]  /*1dc0*/  SYNCS.PHASECHK.TRANS64.TRYWAIT P1, [UR4], R4 ;  /* 0x00000004ff0075a7 */ /* 0x0002a20008020144 */
[----:B------:R-:W-:Y:S05]  /*1dd0*/  @!P0 BRA `(.L_x_28) ;  /* 0x0000000000048947 */ /* 0x000fea0003800000 */
[----:B------:R-:W-:Y:S01]  /*1de0*/  BPT.TRAP 0x1 ;  /* 0x000000040000795c */ /* 0x000fe20000300000 */
.L_x_28:
[----:B--2---:R-:W-:Y:S05]  /*1df0*/  @P1 BRA `(.L_x_29) ;  /* 0x0000000000081947 */ /* 0x004fea0003800000 */
[----:B------:R-:W2:Y:S02]  /*1e00*/  SYNCS.PHASECHK.TRANS64.TRYWAIT P1, [UR4], R4 ;  /* 0x00000004ff0075a7 */ /* 0x000ea40008020144 */
[----:B--2---:R-:W-:Y:S05]  /*1e10*/  @!P1 BRA `(.L_x_30) ;  /* 0x0000004800009947 */ /* 0x004fea0003800000 */
.L_x_29:
[----:B------:R-:W-:Y:S01]  /*1e20*/  ULEA UR9, UR8, UR44, 0x9 ;  /* 0x0000002c08097291 */ /* 0x000fe2000f8e483f */
[----:B------:R-:W-:Y:S01]  /*1e30*/  WARPGROUP.ARRIVE ;  /* 0x00000000000079c5 */ /* 0x000fe20000000000 */
[----:B------:R-:W-:Y:S01]  /*1e40*/  ULEA UR10, UR8, UR45, 0x9 ;  /* 0x0000002d080a7291 */ /* 0x000fe2000f8e483f */
[----:B------:R-:W-:Y:S01]  /*1e50*/  UMOV UR5, 0x40000040 ;  /* 0x4000004000057882 */ /* 0x000fe20000000000 */
[----:B------:R-:W-:-:S03]  /*1e60*/  UMOV UR7, 0x40000040 ;  /* 0x4000004000077882 */ /* 0x000fc60000000000 */
[----:B------:R-:W-:Y:S02]  /*1e70*/  UMOV UR4, UR9 ;  /* 0x0000000900047c82 */ /* 0x000fe40008000000 */
[----:B------:R-:W-:Y:S02]  /*1e80*/  UMOV UR6, UR10 ;  /* 0x0000000a00067c82 */ /* 0x000fe40008000000 */
[----:B------:R-:W-:Y:S01]  /*1e90*/  HGMMA.64x64x16.F32.BF16 R24, gdesc[UR4], R24, gsb0 ;  /* 0x00e00000041879f0 */ /* 0x000fe20008001818 */
        /* <DEDUP_REMOVED lines=23> */
[----:B------:R-:W-:Y:S01]  /*2010*/  BPT.TRAP 0x1 ;  /* 0x000000040000795c */ /* 0x000fe20000300000 */
.L_x_31:
[----:B------:R-:W-:-:S13]  /*2020*/  ISETP.NE.AND P1, PT, R57, RZ, PT ;  /* 0x000000ff3900720c */ /* 0x000fda0003f25270 */
[----:B-12---:R-:W-:-:S05]  /*2030*/  @P1 LEA R4, R3, UR41, 0x3 ;  /* 0x0000002903041c11 */ /* 0x006fca000f8e18ff */
[----:B------:R-:W-:-:S05]  /*2040*/  @P1 VIADD R5, R4, 0x70 ;  /* 0x0000007004051836 */ /* 0x000fca0000000000 */
[----:B------:R-:W-:-:S04]  /*2050*/  @P1 PRMT R5, R56, 0x654, R5 ;  /* 0x0000065438051816 */ /* 0x000fc80000000005 */
[----:B------:R1:W-:Y:S01]  /*2060*/  @P1 SYNCS.ARRIVE.TRANS64.RED.A1T0 RZ, [R5+URZ], RZ ;  /* 0x000000ff05ff19a7 */ /* 0x0003e2000810043f */
[----:B------:R-:W-:-:S13]  /*2070*/  ISETP.GT.U32.AND P1, PT, R16, 0x1, PT ;  /* 0x000000011000780c */ /* 0x000fda0003f24070 */
[----:B-1----:R-:W-:Y:S05]  /*2080*/  @P1 BRA `(.L_x_32) ;  /* 0x0000000000041947 */ /* 0x002fea0003800000 */
[----:B------:R-:W-:Y:S01]  /*2090*/  BPT.TRAP 0x1 ;  /* 0x000000040000795c */ /* 0x000fe20000300000 */
.L_x_32:
[----:B------:R-:W-:Y:S01]  /*20a0*/  UIADD3 UR8, UR8, 0x1, URZ ;  /* 0x0000000108087890 */ /* 0x000fe2000fffe03f */
[C---:B------:R-:W-:Y:S01]  /*20b0*/  ISETP.GT.AND P2, PT, R0.reuse, 0x1, PT ;  /* 0x000000010000780c */ /* 0x040fe20003f44270 */
[----:B------:R-:W-:Y:S02]  /*20c0*/  VIADD R3, R3, 0x1 ;  /* 0x0000000103037836 */ /* 0x000fe40000000000 */
[----:B------:R-:W-:Y:S01]  /*20d0*/  UISETP.NE.AND UP0, UPT, UR8, 0xe, UPT ;  /* 0x0000000e0800788c */ /* 0x000fe2000bf05270 */
[----:B------:R-:W-:Y:S02]  /*20e0*/  VIADD R0, R0, 0xffffffff ;  /* 0xffffffff00007836 */ /* 0x000fe40000000000 */
[C---:B------:R-:W-:Y:S01]  /*20f0*/  ISETP.NE.AND P1, PT, R3.reuse, 0xe, PT ;  /* 0x0000000e0300780c */ /* 0x040fe20003f25270 */
[----:B------:R-:W-:Y:S02]  /*2100*/  USEL UR4, URZ, 0x1, UP0 ;  /* 0x000000013f047887 */ /* 0x000fe40008000000 */
[----:B------:R-:W-:Y:S01]  /*2110*/  USEL UR8, UR8, URZ, UP0 ;  /* 0x0000003f08087287 */ /* 0x000fe20008000000 */
[----:B------:R-:W-:-:S03]  /*2120*/  SEL R3, R3, RZ, P1 ;  /* 0x000000ff03037207 */ /* 0x000fc60000800000 */
[----:B------:R-:W-:Y:S01]  /*2130*/  LOP3.LUT R6, R6, UR4, RZ, 0x3c, !PT ;  /* 0x0000000406067c12 */ /* 0x000fe2000f8e3cff */
[----:B------:R-:W-:Y:S07]  /*2140*/  @P2 BRA `(.L_x_33) ;  /* 0xfffffffc000c2947 */ /* 0x000fee000383ffff */
.L_x_26:
[----:B------:R-:W1:Y:S01]  /*2150*/  LDC R0, c[0x0][0x28c] ;  /* 0x0000a300ff007b82 */ /* 0x000e620000000800 */
[----:B------:R2:W-:Y:S01]  /*2160*/  SYNCS.ARRIVE.TRANS64.A1T0 RZ, [R64+UR47], RZ ;  /* 0x000000ff40ff79a7 */ /* 0x0005e2000810002f */
[----:B-1----:R-:W-:-:S13]  /*2170*/  ISETP.GE.AND P1, PT, R0, 0x1, PT ;  /* 0x000000010000780c */ /* 0x002fda0003f26270 */
[----:B--2---:R-:W-:Y:S05]  /*2180*/  @!P1 BRA `(.L_x_34) ;  /* 0x00000000004c9947 */ /* 0x004fea0003800000 */
[----:B------:R-:W-:Y:S05]  /*2190*/  @!P0 BRA `(.L_x_35) ;  /* 0x0000000000048947 */ /* 0x000fea0003800000 */
[----:B------:R-:W-:Y:S01]  /*21a0*/  BPT.TRAP 0x1 ;  /* 0x000000040000795c */ /* 0x000fe20000300000 */
.L_x_35:
[----:B------:R-:W-:Y:S01]  /*21b0*/  ISETP.NE.AND P0, PT, R57, RZ, PT ;  /* 0x000000ff3900720c */ /* 0x000fe20003f05270 */
[----:B------:R-:W-:Y:S01]  /*21c0*/  BSSY B0, `(.L_x_36) ;  /* 0x000000d000007945 */ /* 0x000fe20003800000 */
[----:B------:R-:W-:-:S11]  /*21d0*/  ISETP.GT.U32.AND P1, PT, R16, 0x1, PT ;  /* 0x000000011000780c */ /* 0x000fd60003f24070 */
[----:B------:R-:W-:Y:S05]  /*21e0*/  @!P0 BRA `(.L_x_37) ;  /* 0x0000000000288947 */ /* 0x000fea0003800000 */
[----:B------:R-:W-:-:S04]  /*21f0*/  UIADD3 UR6, UR43, UR38, URZ ;  /* 0x000000262b067290 */ /* 0x000fc8000fffe03f */
[----:B------:R-:W-:-:S04]  /*2200*/  USHF.R.U32.HI UR4, URZ, 0x1, UR6 ;  /* 0x000000013f047899 */ /* 0x000fc80008011606 */
[----:B------:R-:W-:-:S04]  /*2210*/  UIMAD.WIDE.U32 UR4, UR4, -0x6db6db6d, URZ ;  /* 0x92492493040478a5 */ /* 0x000fc8000f8e003f */
[----:B------:R-:W-:-:S04]  /*2220*/  USHF.R.U32.HI UR4, URZ, 0x2, UR5 ;  /* 0x000000023f047899 */ /* 0x000fc80008011605 */
[----:B------:R-:W-:-:S04]  /*2230*/  UIMAD UR6, UR4, -0xe, UR6 ;  /* 0xfffffff2040678a4 */ /* 0x000fc8000f8e0206 */
[----:B------:R-:W-:-:S04]  /*2240*/  ULEA UR6, UR6, UR41, 0x3 ;  /* 0x0000002906067291 */ /* 0x000fc8000f8e183f */
[----:B------:R-:W-:-:S06]  /*2250*/  UIADD3 UR6, UR6, 0x70, URZ ;  /* 0x0000007006067890 */ /* 0x000fcc000fffe03f */
[----:B------:R-:W-:-:S05]  /*2260*/  IMAD.U32 R3, RZ, RZ, UR6 ;  /* 0x00000006ff037e24 */ /* 0x000fca000f8e00ff */
[----:B------:R-:W-:-:S04]  /*2270*/  PRMT R0, R56, 0x654, R3 ;  /* 0x0000065438007816 */ /* 0x000fc80000000003 */
[----:B------:R1:W-:Y:S03]  /*2280*/  SYNCS.ARRIVE.TRANS64.RED.A1T0 RZ, [R0+URZ], RZ ;  /* 0x000000ff00ff79a7 */ /* 0x0003e6000810043f */
.L_x_37:
[----:B------:R-:W-:Y:S05]  /*2290*/  BSYNC B0 ;  /* 0x0000000000007941 */ /* 0x000fea0003800000 */
.L_x_36:
[----:B------:R-:W-:Y:S05]  /*22a0*/  @P1 BRA `(.L_x_34) ;  /* 0x0000000000041947 */ /* 0x000fea0003800000 */
[----:B------:R-:W-:Y:S01]  /*22b0*/  BPT.TRAP 0x1 ;  /* 0x000000040000795c */ /* 0x000fe20000300000 */
.L_x_34:
[----:B-1----:R-:W-:Y:S01]  /*22c0*/  SHF.L.U32 R0, R73, 0x1f, RZ ;  /* 0x0000001f49007819 */ /* 0x002fe200000006ff */
[----:B------:R-:W-:Y:S01]  /*22d0*/  UIADD3 UR38, UR46, UR38, URZ ;  /* 0x000000262e267290 */ /* 0x000fe2000fffe03f */
[----:B------:R-:W1:Y:S01]  /*22e0*/  LDC R7, c[0x0][0x288] ;  /* 0x0000a200ff077b82 */ /* 0x000e620000000800 */
[----:B------:R-:W-:Y:S01]  /*22f0*/  UISETP.GE.U32.AND UP1, UPT, UR46, 0xe, UPT ;  /* 0x0000000e2e00788c */ /* 0x000fe2000bf26070 */
[----:B------:R-:W-:Y:S01]  /*2300*/  IMAD.SHL.U32 R8, R62, 0x2, RZ ;  /* 0x000000023e087824 */ /* 0x000fe200078e00ff */
[----:B------:R-:W-:Y:S02]  /*2310*/  UISETP.GT.U32.AND UP0, UPT, UR38, 0xd, UPT ;  /* 0x0000000d2600788c */ /* 0x000fe4000bf04070 */
[----:B------:R-:W-:Y:S02]  /*2320*/  USHF.R.U32.HI UR4, URZ, 0x1, UR38 ;  /* 0x000000013f047899 */ /* 0x000fe40008011626 */
[----:B------:R-:W-:Y:S01]  /*2330*/  UISETP.LT.U32.AND UP0, UPT, UR46, 0xe, UP0 ;  /* 0x0000000e2e00788c */ /* 0x000fe20008701070 */
[----:B------:R-:W2:Y:S01]  /*2340*/  SYNCS.PHASECHK.TRANS64.TRYWAIT P0, [R63+UR42+0x10], R0 ;  /* 0x000010003f0075a7 */ /* 0x000ea2000800016a */
[----:B------:R-:W-:Y:S01]  /*2350*/  UIMAD.WIDE.U32 UR4, UR4, -0x6db6db6d, URZ ;  /* 0x92492493040478a5 */ /* 0x000fe2000f8e003f */
[----:B------:R-:W-:Y:S01]  /*2360*/  SHF.R.S32.HI R9, RZ, 0x1f, R8 ;  /* 0x0000001fff097819 */ /* 0x000fe20000011408 */
[----:B------:R-:W-:-:S02]  /*2370*/  USEL UR6, URZ, 0x1, !UP0 ;  /* 0x000000013f067887 */ /* 0x000fc4000c000000 */
[----:B------:R-:W-:Y:S02]  /*2380*/  USHF.R.U32.HI UR4, URZ, 0x2, UR5 ;  /* 0x000000023f047899 */ /* 0x000fe40008011605 */
[----:B------:R-:W-:Y:S02]  /*2390*/  ULOP3.LUT UR39, UR39, UR6, URZ, 0x3c, !UPT ;  /* 0x0000000627277292 */ /* 0x000fe4000f8e3c3f */
[----:B------:R-:W-:Y:S02]  /*23a0*/  UIMAD UR38, UR4, -0xe, UR38 ;  /* 0xfffffff2042678a4 */ /* 0x000fe4000f8e0226 */
[----:B------:R-:W-:Y:S01]  /*23b0*/  @UP1 ULOP3.LUT UR39, UR39, 0x1, UR4, 0x78, !UPT ;  /* 0x0000000127271892 */ /* 0x000fe2000f8e7804 */
[----:B-12---:R-:W-:Y:S11]  /*23c0*/  @!P0 BRA `(.L_x_38) ;  /* 0x0000004000ac8947 */ /* 0x006ff60003800000 */
.L_x_138:
[----:B-1----:R-:W-:Y:S01]  /*23d0*/  IMAD.SHL.U32 R0, R19, 0x40, RZ ;  /* 0x0000004013007824 */ /* 0x002fe200078e00ff */
[----:B------:R-:W-:Y:S01]  /*23e0*/  ULDC UR6, c[0x0][0x284] ;  /* 0x0000a10000067ab9 */ /* 0x000fe20000000800 */
[----:B------:R-:W-:Y:S01]  /*23f0*/  IMAD.SHL.U32 R14, R22, 0x40, RZ ;  /* 0x00000040160e7824 */ /* 0x000fe200078e00ff */
[----:B------:R-:W-:Y:S01]  /*2400*/  SHF.R.S32.HI R11, RZ, 0x1f, R2 ;  /* 0x0000001fff0b7819 */ /* 0x000fe20000011402 */
[----:B------:R-:W-:Y:S01]  /*2410*/  ULDC.64 UR4, c[0x0][0x5d0] ;  /* 0x0001740000047ab9 */ /* 0x000fe20000000a00 */
[----:B------:R-:W-:Y:S01]  /*2420*/  ISETP.GE.AND P0, PT, R0, UR6, PT ;  /* 0x0000000600007c0c */ /* 0x000fe2000bf06270 */
[----:B------:R-:W-:Y:S01]  /*2430*/  IMAD.WIDE.U32 R4, R2, UR4, R8 ;  /* 0x0000000402047c25 */ /* 0x000fe2000f8e0008 */
[----:B------:R-:W-:Y:S02]  /*2440*/  SHF.R.S32.HI R15, RZ, 0x1f, R14 ;  /* 0x0000001fff0f7819 */ /* 0x000fe4000001140e */
[C---:B------:R-:W-:Y:S01]  /*2450*/  ISETP.GE.OR P0, PT, R14.reuse, R7, P0 ;  /* 0x000000070e00720c */ /* 0x040fe20000706670 */
[----:B------:R-:W-:Y:S01]  /*2460*/  IMAD R3, R11, UR4, RZ ;  /* 0x000000040b037c24 */ /* 0x000fe2000f8e02ff */
[----:B------:R-:W-:-:S03]  /*2470*/  IADD3 R4, P1, R14, R4, RZ ;  /* 0x000000040e047210 */ /* 0x000fc60007f3e0ff */
[----:B------:R-:W-:-:S05]  /*2480*/  IMAD R3, R2, UR5, R3 ;  /* 0x0000000502037c24 */ /* 0x000fca000f8e0203 */
[----:B------:R-:W-:-:S03]  /*2490*/  IADD3.X R5, R15, R5, R3, P1, !PT ;  /* 0x000000050f057210 */ /* 0x000fc60000ffe403 */
[----:B------:R-:W-:Y:S05]  /*24a0*/  @P0 BRA `(.L_x_39) ;  /* 0x0000002000b00947 */ /* 0x000fea0003800000 */
[----:B------:R-:W1:Y:S01]  /*24b0*/  LDC.64 R76, c[0x0][0x5c8] ;  /* 0x00017200ff4c7b82 */ /* 0x000e620000000a00 */
[----:B-----5:R-:W-:Y:S01]  /*24c0*/  FSETP.NEU.AND P0, PT, R59, RZ, PT ;  /* 0x000000ff3b00720b */ /* 0x020fe20003f0d000 */
[----:B------:R-:W-:Y:S01]  /*24d0*/  IMAD R3, R62, -0x2, R7 ;  /* 0xfffffffe3e037824 */ /* 0x000fe200078e0207 */
[----:B------:R-:W-:Y:S01]  /*24e0*/  BSSY B0, `(.L_x_39) ;  /* 0x0000228000007945 */ /* 0x000fe20003800000 */
[----:B------:R-:W-:-:S04]  /*24f0*/  IMAD.WIDE R68, R19, 0x40, R60 ;  /* 0x0000004013447825 */ /* 0x000fc800078e023c */
[----:B------:R-:W-:Y:S02]  /*2500*/  IMAD.IADD R3, R3, 0x1, -R14 ;  /* 0x0000000103037824 */ /* 0x000fe400078e0a0e */
[----:B------:R-:W-:-:S03]  /*2510*/  IMAD.IADD R0, R67, 0x1, -R0 ;  /* 0x0000000143007824 */ /* 0x000fc600078e0a00 */
[----:B------:R-:W-:-:S04]  /*2520*/  ISETP.GT.AND P2, PT, R3, RZ, PT ;  /* 0x000000ff0300720c */ /* 0x000fc80003f44270 */
[----:B------:R-:W-:Y:S01]  /*2530*/  ISETP.GT.AND P1, PT, R0, RZ, P2 ;  /* 0x000000ff0000720c */ /* 0x000fe20001724270 */
[-C--:B-1----:R-:W-:Y:S02]  /*2540*/  IMAD R6, R69, R76.reuse, RZ ;  /* 0x0000004c45067224 */ /* 0x082fe400078e02ff */
[----:B------:R-:W-:-:S04]  /*2550*/  IMAD.WIDE.U32 R70, R68, R76, R4 ;  /* 0x0000004c44467225 */ /* 0x000fc800078e0004 */
[----:B------:R-:W-:-:S04]  /*2560*/  IMAD R5, R68, R77, R6 ;  /* 0x0000004d44057224 */ /* 0x000fc800078e0206 */
[----:B------:R-:W-:Y:S01]  /*2570*/  IMAD.IADD R7, R71, 0x1, R5 ;  /* 0x0000000147077824 */ /* 0x000fe200078e0205 */
[----:B------:R-:W-:Y:S06]  /*2580*/  @!P0 BRA `(.L_x_40) ;  /* 0x0000001400e48947 */ /* 0x000fec0003800000 */
[----:B------:R-:W1:Y:S01]  /*2590*/  LDC.64 R74, c[0x0][0x5b8] ;  /* 0x00016e00ff4a7b82 */ /* 0x000e620000000a00 */
[----:B------:R-:W-:-:S07]  /*25a0*/  ULDC.64 UR4, c[0x0][0x5c0] ;  /* 0x0001700000047ab9 */ /* 0x000fce0000000a00 */
[----:B------:R-:W2:Y:S08]  /*25b0*/  LDC.64 R78, c[0x0][0x5b0] ;  /* 0x00016c00ff4e7b82 */ /* 0x000eb00000000a00 */
[----:B------:R-:W0:Y:S01]  /*25c0*/  LDC.64 R80, c[0x0][0x5a8] ;  /* 0x00016a00ff507b82 */ /* 0x000e220000000a00 */
[-C--:B-1----:R-:W-:Y:S02]  /*25d0*/  IMAD R6, R11, R74.reuse, RZ ;  /* 0x0000004a0b067224 */ /* 0x082fe400078e02ff */
[----:B------:R-:W-:-:S04]  /*25e0*/  IMAD.WIDE.U32 R4, R2, R74, R8 ;  /* 0x0000004a02047225 */ /* 0x000fc800078e0008 */
[----:B------:R-:W-:Y:S01]  /*25f0*/  IMAD R71, R2, R75, R6 ;  /* 0x0000004b02477224 */ /* 0x000fe200078e0206 */
[----:B------:R-:W-:Y:S01]  /*2600*/  IADD3 R10, P0, R14, R4, RZ ;  /* 0x000000040e0a7210 */ /* 0x000fe20007f1e0ff */
[----:B--2---:R-:W-:-:S03]  /*2610*/  IMAD R4, R69, R78, RZ ;  /* 0x0000004e45047224 */ /* 0x004fc600078e02ff */
[----:B------:R-:W-:Y:S01]  /*2620*/  IADD3.X R11, R15, R5, R71, P0, !PT ;  /* 0x000000050f0b7210 */ /* 0x000fe200007fe447 */
[C---:B------:R-:W-:Y:S02]  /*2630*/  IMAD R75, R68.reuse, R79, R4 ;  /* 0x0000004f444b7224 */ /* 0x040fe400078e0204 */
[----:B------:R-:W-:-:S04]  /*2640*/  IMAD.WIDE.U32 R4, R68, R78, R10 ;  /* 0x0000004e44047225 */ /* 0x000fc800078e000a */
[----:B------:R-:W-:Y:S01]  /*2650*/  IMAD.IADD R5, R5, 0x1, R75 ;  /* 0x0000000105057824 */ /* 0x000fe200078e024b */
[----:B0-----:R-:W-:-:S04]  /*2660*/  LEA R12, P0, R4, R80, 0x1 ;  /* 0x00000050040c7211 */ /* 0x001fc800078008ff */
[----:B------:R-:W-:-:S05]  /*2670*/  LEA.HI.X R13, R4, R81, R5, 0x1, P0 ;  /* 0x00000051040d7211 */ /* 0x000fca00000f0c05 */
[----:B------:R-:W2:Y:S01]  /*2680*/  @P1 LDG.E.LTC128B.U16 R19, desc[UR36][R12.64] ;  /* 0x000000240c131981 */ /* 0x000ea2000c1e1520 */
[----:B------:R-:W-:Y:S01]  /*2690*/  IMAD.WIDE.U32 R4, R68, R78, R14 ;  /* 0x0000004e44047225 */ /* 0x000fe200078e000e */
[----:B------:R-:W-:Y:S02]  /*26a0*/  BSSY B1, `(.L_x_41) ;  /* 0x0000015000017945 */ /* 0x000fe40003800000 */
[----:B------:R-:W-:-:S04]  /*26b0*/  IADD3 R20, P0, R8, R4, RZ ;  /* 0x0000000408147210 */ /* 0x000fc80007f1e0ff */
[----:B------:R-:W-:Y:S02]  /*26c0*/  IADD3.X R21, R9, R75, R5, P0, !PT ;  /* 0x0000004b09157210 */ /* 0x000fe400007fe405 */
[----:B------:R-:W-:Y:S01]  /*26d0*/  LEA R6, P0, R70, UR4, 0x1 ;  /* 0x0000000446067c11 */ /* 0x000fe2000f8008ff */
[----:B------:R-:W-:-:S03]  /*26e0*/  IMAD.WIDE.U32 R20, R2, R74, R20 ;  /* 0x0000004a02147225 */ /* 0x000fc600078e0014 */
[----:B------:R-:W-:Y:S02]  /*26f0*/  LEA.HI.X R7, R70, UR5, R7, 0x1, P0 ;  /* 0x0000000546077c11 */ /* 0x000fe400080f0c07 */
[----:B------:R-:W-:-:S04]  /*2700*/  ISETP.GT.AND P0, PT, R3, 0x1, PT ;  /* 0x000000010300780c */ /* 0x000fc80003f04270 */
[----:B------:R-:W-:Y:S01]  /*2710*/  ISETP.GT.AND P3, PT, R0, RZ, P0 ;  /* 0x000000ff0000720c */ /* 0x000fe20000764270 */
[----:B--2---:R-:W-:-:S04]  /*2720*/  IMAD.U32 R4, R19, 0x10000, RZ ;  /* 0x0001000013047824 */ /* 0x004fc800078e00ff */
[----:B------:R-:W-:Y:S01]  /*2730*/  FMUL R5, R4, R59 ;  /* 0x0000003b04057220 */ /* 0x000fe20000400000 */
[----:B------:R-:W-:-:S03]  /*2740*/  LEA R4, P4, R20, R80, 0x1 ;  /* 0x0000005014047211 */ /* 0x000fc600078808ff */
[----:B------:R-:W-:-:S05]  /*2750*/  FFMA R5, R24, R58, R5 ;  /* 0x0000003a18057223 */ /* 0x000fca0000000005 */
[----:B------:R-:W-:Y:S01]  /*2760*/  F2FP.BF16.F32.PACK_AB R12, RZ, R5 ;  /* 0x00000005ff0c723e */ /* 0x000fe200000010ff */
[----:B------:R-:W-:-:S03]  /*2770*/  IMAD.IADD R5, R71, 0x1, R21 ;  /* 0x0000000147057824 */ /* 0x000fc600078e0215 */
[----:B------:R-:W-:Y:S01]  /*2780*/  PRMT R13, R12, 0x7610, R13 ;  /* 0x000076100c0d7816 */ /* 0x000fe2000000000d */
[----:B------:R-:W-:Y:S01]  /*2790*/  IMAD.SHL.U32 R12, R78, 0x8, RZ ;  /* 0x000000084e0c7824 */ /* 0x000fe200078e00ff */
[----:B------:R-:W-:-:S03]  /*27a0*/  LEA.HI.X R5, R20, R81, R5, 0x1, P4 ;  /* 0x0000005114057211 */ /* 0x000fc600020f0c05 */
[----:B------:R0:W-:Y:S02]  /*27b0*/  @P1 STG.E.U16 desc[UR36][R6.64], R13 ;  /* 0x0000000d06001986 */ /* 0x0001e4000c101524 */
[----:B0-----:R-:W-:Y:S01]  /*27c0*/  SHF.L.U64.HI R13, R78, 0x3, R79 ;  /* 0x000000034e0d7819 */ /* 0x001fe2000001024f */
[----:B------:R-:W-:Y:S06]  /*27d0*/  @!P3 BRA `(.L_x_42) ;  /* 0x000000000004b947 */ /* 0x000fec0003800000 */
[----:B------:R0:W5:Y:S02]  /*27e0*/  LDG.E.LTC128B.U16 R19, desc[UR36][R4.64+0x2] ;  /* 0x0000022404137981 */ /* 0x000164000c1e1520 */
.L_x_42:
[----:B------:R-:W-:Y:S05]  /*27f0*/  BSYNC B1 ;  /* 0x0000000000017941 */ /* 0x000fea0003800000 */
.L_x_41:
[----:B------:R-:W-:Y:S01]  /*2800*/  IMAD.WIDE.U32 R68, R68, R78, R12 ;  /* 0x0000004e44447225 */ /* 0x000fe200078e000c */
[----:B------:R-:W-:-:S03]  /*2810*/  ISETP.GT.AND P2, PT, R0, 0x8, P2 ;  /* 0x000000080000780c */ /* 0x000fc60001744270 */
[----:B-----5:R-:W-:Y:S01]  /*2820*/  IMAD.U32 R20, R19, 0x10000, RZ ;  /* 0x0001000013147824 */ /* 0x020fe200078e00ff */
[----:B------:R-:W-:Y:S01]  /*2830*/  IADD3 R10, P1, R10, R68, RZ ;  /* 0x000000440a0a7210 */ /* 0x000fe20007f3e0ff */
[----:B------:R-:W-:Y:S02]  /*2840*/  IMAD.IADD R75, R75, 0x1, R69 ;  /* 0x000000014b4b7824 */ /* 0x000fe400078e0245 */
[----:B------:R-:W-:Y:S02]  /*2850*/  FMUL R20, R20, R59 ;  /* 0x0000003b14147220 */ /* 0x000fe40000400000 */
[----:B------:R-:W-:Y:S01]  /*2860*/  IMAD.X R11, R75, 0x1, R11, P1 ;  /* 0x000000014b0b7824 */ /* 0x000fe200008e060b */
[----:B------:R-:W-:Y:S01]  /*2870*/  LEA R12, P1, R10, R80, 0x1 ;  /* 0x000000500a0c7211 */ /* 0x000fe200078208ff */
[----:B------:R-:W-:-:S03]  /*2880*/  FFMA R20, R25, R58, R20 ;  /* 0x0000003a19147223 */ /* 0x000fc60000000014 */
[----:B------:R-:W-:Y:S02]  /*2890*/  LEA.HI.X R13, R10, R81, R11, 0x1, P1 ;  /* 0x000000510a0d7211 */ /* 0x000fe400008f0c0b */
[----:B------:R-:W-:-:S05]  /*28a0*/  F2FP.BF16.F32.PACK_AB R20, RZ, R20 ;  /* 0x00000014ff14723e */ /* 0x000fca00000010ff */
[----:B------:R1:W-:Y:S04]  /*28b0*/  @P3 STG.E.U16 desc[UR36][R6.64+0x2], R20 ;  /* 0x0000021406003986 */ /* 0x0003e8000c101524 */
[----:B------:R-:W2:Y:S01]  /*28c0*/  @P2 LDG.E.LTC128B.U16 R19, desc[UR36][R12.64] ;  /* 0x000000240c132981 */ /* 0x000ea2000c1e1520 */
[----:B------:R-:W-:Y:S01]  /*28d0*/  IADD3 R14, P1, P3, R8, R68, R14 ;  /* 0x00000044080e7210 */ /* 0x000fe20007b3e00e */
[----:B------:R-:W-:Y:S01]  /*28e0*/  BSSY B1, `(.L_x_43) ;  /* 0x0000011000017945 */ /* 0x000fe20003800000 */
[C---:B------:R-:W-:Y:S02]  /*28f0*/  SHF.L.U64.HI R11, R76.reuse, 0x4, R77 ;  /* 0x000000044c0b7819 */ /* 0x040fe4000001024d */
[----:B------:R-:W-:Y:S02]  /*2900*/  IADD3.X R15, R9, R75, R15, P1, P3 ;  /* 0x0000004b090f7210 */ /* 0x000fe40000fe640f */
[----:B------:R-:W-:-:S02]  /*2910*/  LEA R10, P1, R76, R6, 0x4 ;  /* 0x000000064c0a7211 */ /* 0x000fc400078220ff */
[----:B------:R-:W-:Y:S01]  /*2920*/  ISETP.GT.AND P0, PT, R0, 0x8, P0 ;  /* 0x000000080000780c */ /* 0x000fe20000704270 */
[----:B------:R-:W-:-:S04]  /*2930*/  IMAD.WIDE.U32 R14, R2, R74, R14 ;  /* 0x0000004a020e7225 */ /* 0x000fc800078e000e */
[----:B------:R-:W-:Y:S02]  /*2940*/  IMAD.X R11, R11, 0x1, R7, P1 ;  /* 0x000000010b0b7824 */ /* 0x000fe400008e0607 */
[----:B------:R-:W-:Y:S02]  /*2950*/  IMAD.IADD R2, R71, 0x1, R15 ;  /* 0x0000000147027824 */ /* 0x000fe400078e020f */
[----:B--2---:R-:W-:-:S04]  /*2960*/  IMAD.U32 R8, R19, 0x10000, RZ ;  /* 0x0001000013087824 */ /* 0x004fc800078e00ff */
[----:B------:R-:W-:Y:S01]  /*2970*/  FMUL R9, R8, R59 ;  /* 0x0000003b08097220 */ /* 0x000fe20000400000 */
[----:B------:R-:W-:-:S03]  /*2980*/  LEA R8, P3, R14, R80, 0x1 ;  /* 0x000000500e087211 */ /* 0x000fc600078608ff */
[----:B------:R-:W-:-:S05]  /*2990*/  FFMA R9, R26, R58, R9 ;  /* 0x0000003a1a097223 */ /* 0x000fca0000000009 */
[----:B------:R-:W-:Y:S02]  /*29a0*/  F2FP.BF16.F32.PACK_AB R12, RZ, R9 ;  /* 0x00000009ff0c723e */ /* 0x000fe400000010ff */
[----:B------:R-:W-:-:S03]  /*29b0*/  LEA.HI.X R9, R14, R81, R2, 0x1, P3 ;  /* 0x000000510e097211 */ /* 0x000fc600018f0c02 */
[----:B------:R1:W-:Y:S01]  /*29c0*/  @P2 STG.E.U16 desc[UR36][R10.64], R12 ;  /* 0x0000000c0a002986 */ /* 0x0003e2000c101524 */
[----:B------:R-:W-:Y:S05]  /*29d0*/  @!P0 BRA `(.L_x_44) ;  /* 0x0000000000048947 */ /* 0x000fea0003800000 */
[----:B------:R2:W5:Y:S02]  /*29e0*/  LDG.E.LTC128B.U16 R19, desc[UR36][R8.64+0x2] ;  /* 0x0000022408137981 */ /* 0x000564000c1e1520 */
.L_x_44:
[----:B------:R-:W-:Y:S05]  /*29f0*/  BSYNC B1 ;  /* 0x0000000000017941 */ /* 0x000fea0003800000 */
.L_x_43:
[----:B-----5:R-:W-:Y:S01]  /*2a00*/  IMAD.U32 R2, R19, 0x10000, RZ ;  /* 0x0001000013027824 */ /* 0x020fe200078e00ff */
[----:B------:R-:W-:Y:S01]  /*2a10*/  ISETP.GT.AND P1, PT, R3, 0x8, PT ;  /* 0x000000080300780c */ /* 0x000fe20003f24270 */
[----:B------:R-:W-:Y:S02]  /*2a20*/  BSSY B1, `(.L_x_45) ;  /* 0x0000008000017945 */ /* 0x000fe40003800000 */
[----:B------:R-:W-:Y:S01]  /*2a30*/  FMUL R2, R2, R59 ;  /* 0x0000003b02027220 */ /* 0x000fe20000400000 */
[----:B------:R-:W-:-:S03]  /*2a40*/  ISETP.GT.AND P2, PT, R0, RZ, P1 ;  /* 0x000000ff0000720c */ /* 0x000fc60000f44270 */
[----:B------:R-:W-:-:S05]  /*2a50*/  FFMA R2, R27, R58, R2 ;  /* 0x0000003a1b027223 */ /* 0x000fca0000000002 */
[----:B------:R-:W-:-:S05]  /*2a60*/  F2FP.BF16.F32.PACK_AB R2, RZ, R2 ;  /* 0x00000002ff02723e */ /* 0x000fca00000010ff */
[----:B------:R3:W-:Y:S01]  /*2a70*/  @P0 STG.E.U16 desc[UR36][R10.64+0x2], R2 ;  /* 0x000002020a000986 */ /* 0x0007e2000c101524 */
[----:B------:R-:W-:Y:S05]  /*2a80*/  @!P2 BRA `(.L_x_46) ;  /* 0x000000000004a947 */ /* 0x000fea0003800000 */
[----:B------:R4:W5:Y:S02]  /*2a90*/  LDG.E.LTC128B.U16 R19, desc[UR36][R4.64+0x10] ;  /* 0x0000102404137981 */ /* 0x000964000c1e1520 */
.L_x_46:
[----:B------:R-:W-:Y:S05]  /*2aa0*/  BSYNC B1 ;  /* 0x0000000000017941 */ /* 0x000fea0003800000 */
.L_x_45:
[----:B---3-5:R-:W-:Y:S01]  /*2ab0*/  IMAD.U32 R2, R19, 0x10000, RZ ;  /* 0x0001000013027824 */ /* 0x028fe200078e00ff */
        /* <DEDUP_REMOVED lines=9> */
.L_x_48:
[----:B------:R-:W-:Y:S05]  /*2b50*/  BSYNC B1 ;  /* 0x0000000000017941 */ /* 0x000fea0003800000 */
.L_x_47:
[----:B-----5:R-:W-:Y:S01]  /*2b60*/  IMAD.U32 R2, R19, 0x10000, RZ ;  /* 0x0001000013027824 */ /* 0x020fe200078e00ff */
[----:B------:R-:W-:Y:S01]  /*2b70*/  ISETP.GT.AND P1, PT, R0, 0x8, P1 ;  /* 0x000000080000780c */ /* 0x000fe20000f24270 */
[----:B------:R-:W-:Y:S02]  /*2b80*/  BSSY B1, `(.L_x_49) ;  /* 0x0000007000017945 */ /* 0x000fe40003800000 */
[----:B------:R-:W-:-:S04]  /*2b90*/  FMUL R2, R2, R59 ;  /* 0x0000003b02027220 */ /* 0x000fc80000400000 */
[----:B------:R-:W-:-:S05]  /*2ba0*/  FFMA R2, R29, R58, R2 ;  /* 0x0000003a1d027223 */ /* 0x000fca0000000002 */
[----:B------:R-:W-:-:S05]  /*2bb0*/  F2FP.BF16.F32.PACK_AB R2, RZ, R2 ;  /* 0x00000002ff02723e */ /* 0x000fca00000010ff */
[----:B------:R0:W-:Y:S01]  /*2bc0*/  @P3 STG.E.U16 desc[UR36][R6.64+0x12], R2 ;  /* 0x0000120206003986 */ /* 0x0001e2000c101524 */
[----:B------:R-:W-:Y:S05]  /*2bd0*/  @!P1 BRA `(.L_x_50) ;  /* 0x0000000000049947 */ /* 0x000fea0003800000 */
[----:B------:R0:W5:Y:S02]  /*2be0*/  LDG.E.LTC128B.U16 R19, desc[UR36][R8.64+0x10] ;  /* 0x0000102408137981 */ /* 0x000164000c1e1520 */
.L_x_50:
[----:B------:R-:W-:Y:S05]  /*2bf0*/  BSYNC B1 ;  /* 0x0000000000017941 */ /* 0x000fea0003800000 */
.L_x_49:
[----:B0----5:R-:W-:Y:S01]  /*2c00*/  IMAD.U32 R2, R19, 0x10000, RZ ;  /* 0x0001000013027824 */ /* 0x021fe200078e00ff */
[----:B------:R-:W-:Y:S01]  /*2c10*/  ISETP.GT.AND P0, PT, R0, 0x8, P0 ;  /* 0x000000080000780c */ /* 0x000fe20000704270 */
[----:B------:R-:W-:Y:S02]  /*2c20*/  BSSY B1, `(.L_x_51) ;  /* 0x0000007000017945 */ /* 0x000fe40003800000 */
[----:B---3--:R-:W-:-:S04]  /*2c30*/  FMUL R13, R2, R59 ;  /* 0x0000003b020d7220 */ /* 0x008fc80000400000 */
[----:B------:R-:W-:-:S05]  /*2c40*/  FFMA R13, R30, R58, R13 ;  /* 0x0000003a1e0d7223 */ /* 0x000fca000000000d */
[----:B------:R-:W-:-:S05]  /*2c50*/  F2FP.BF16.F32.PACK_AB R13, RZ, R13 ;  /* 0x0000000dff0d723e */ /* 0x000fca00000010ff */
[----:B------:R0:W-:Y:S01]  /*2c60*/  @P1 STG.E.U16 desc[UR36][R10.64+0x10], R13 ;  /* 0x0000100d0a001986 */ /* 0x0001e2000c101524 */
[----:B------:R-:W-:Y:S05]  /*2c70*/  @!P0 BRA `(.L_x_52) ;  /* 0x0000000000048947 */ /* 0x000fea0003800000 */
[----:B------:R3:W5:Y:S02]  /*2c80*/  LDG.E.LTC128B.U16 R19, desc[UR36][R8.64+0x12] ;  /* 0x0000122408137981 */ /* 0x000764000c1e1520 */
.L_x_52:
[----:B------:R-:W-:Y:S05]  /*2c90*/  BSYNC B1 ;  /* 0x0000000000017941 */ /* 0x000fea0003800000 */
.L_x_51:
        /* <DEDUP_REMOVED lines=10> */
.L_x_54:
[----:B------:R-:W-:Y:S05]  /*2d40*/  BSYNC B1 ;  /* 0x0000000000017941 */ /* 0x000fea0003800000 */
.L_x_53:
[----:B0----5:R-:W-:Y:S01]  /*2d50*/  IMAD.U32 R2, R19, 0x10000, RZ ;  /* 0x0001000013027824 */ /* 0x021fe200078e00ff */
        /* <DEDUP_REMOVED lines=9> */
.L_x_56:
[----:B------:R-:W-:Y:S05]  /*2df0*/  BSYNC B1 ;  /* 0x0000000000017941 */ /* 0x000fea0003800000 */
.L_x_55:
        /* <DEDUP_REMOVED lines=9> */
.L_x_58:
[----:B------:R-:W-:Y:S05]  /*2e90*/  BSYNC B1 ;  /* 0x0000000000017941 */ /* 0x000fea0003800000 */
.L_x_57:
[----:B0----5:R-:W-:Y:S01]  /*2ea0*/  IMAD.U32 R2, R19, 0x10000, RZ ;  /* 0x0001000013027824 */ /* 0x021fe200078e00ff */
        /* <DEDUP_REMOVED lines=8> */
.L_x_60:
[----:B------:R-:W-:Y:S05]  /*2f30*/  BSYNC B1 ;  /* 0x0000000000017941 */ /* 0x000fea0003800000 */
.L_x_59:
        /* <DEDUP_REMOVED lines=10> */
.L_x_62:
[----:B------:R-:W-:Y:S05]  /*2fe0*/  BSYNC B1 ;  /* 0x0000000000017941 */ /* 0x000fea0003800000 */
.L_x_61:
        /* <DEDUP_REMOVED lines=10> */
.L_x_64:
[----:B------:R-:W-:Y:S05]  /*3090*/  BSYNC B1 ;  /* 0x0000000000017941 */ /* 0x000fea0003800000 */
.L_x_63:
        /* <DEDUP_REMOVED lines=9> */
.L_x_66:
[----:B------:R-:W-:Y:S05]  /*3130*/  BSYNC B1 ;  /* 0x0000000000017941 */ /* 0x000fea0003800000 */
.L_x_65:
        /* <DEDUP_REMOVED lines=9> */
.L_x_68:
[----:B------:R-:W-:Y:S05]  /*31d0*/  BSYNC B1 ;  /* 0x0000000000017941 */ /* 0x000fea0003800000 */
.L_x_67:
        /* <DEDUP_REMOVED lines=10> */
.L_x_70:
[----:B------:R-:W-:Y:S05]  /*3280*/  BSYNC B1 ;  /* 0x0000000000017941 */ /* 0x000fea0003800000 */
.L_x_69:
        /* <DEDUP_REMOVED lines=10> */
.L_x_72:
[----:B------:R-:W-:Y:S05]  /*3330*/  BSYNC B1 ;  /* 0x0000000000017941 */ /* 0x000fea0003800000 */
.L_x_71:
        /* <DEDUP_REMOVED lines=9> */
.L_x_74:
[----:B------:R-:W-:Y:S05]  /*33d0*/  BSYNC B1 ;  /* 0x0000000000017941 */ /* 0x000fea0003800000 */
.L_x_73:
        /* <DEDUP_REMOVED lines=9> */
.L_x_76:
[----:B------:R-:W-:Y:S05]  /*3470*/  BSYNC B1 ;  /* 0x0000000000017941 */ /* 0x000fea0003800000 */
.L_x_75:
        /* <DEDUP_REMOVED lines=10> */
.L_x_78:
[----:B------:R-:W-:Y:S05]  /*3520*/  BSYNC B1 ;  /* 0x0000000000017941 */ /* 0x000fea0003800000 */
.L_x_77:
        /* <DEDUP_REMOVED lines=10> */
.L_x_80:
[----:B------:R-:W-:Y:S05]  /*35d0*/  BSYNC B1 ;  /* 0x0000000000017941 */ /* 0x000fea0003800000 */
.L_x_79:
        /* <DEDUP_REMOVED lines=9> */
.L_x_82:
[----:B------:R-:W-:Y:S05]  /*3670*/  BSYNC B1 ;  /* 0x0000000000017941 */ /* 0x000fea0003800000 */
.L_x_81:
        /* <DEDUP_REMOVED lines=9> */
.L_x_84:
[----:B------:R-:W-:Y:S05]  /*3710*/  BSYNC B1 ;  /* 0x0000000000017941 */ /* 0x000fea0003800000 */
.L_x_83:
        /* <DEDUP_REMOVED lines=10> */
.L_x_86:
[----:B------:R-:W-:Y:S05]  /*37c0*/  BSYNC B1 ;  /* 0x0000000000017941 */ /* 0x000fea0003800000 */
.L_x_85:
        /* <DEDUP_REMOVED lines=10> */
.L_x_88:
[----:B------:R-:W-:Y:S05]  /*3870*/  BSYNC B1 ;  /* 0x0000000000017941 */ /* 0x000fea0003800000 */
.L_x_87:
        /* <DEDUP_REMOVED lines=9> */
.L_x_90:
[----:B------:R-:W-:Y:S05]  /*3910*/  BSYNC B1 ;  /* 0x0000000000017941 */ /* 0x000fea0003800000 */
.L_x_89:
        /* <DEDUP_REMOVED lines=9> */
.L_x_92:
[----:B------:R-:W-:Y:S05]  /*39b0*/  BSYNC B1 ;  /* 0x0000000000017941 */ /* 0x000fea0003800000 */
.L_x_91:
        /* <DEDUP_REMOVED lines=10> */
.L_x_94:
[----:B------:R-:W-:Y:S05]  /*3a60*/  BSYNC B1 ;  /* 0x0000000000017941 */ /* 0x000fea0003800000 */
.L_x_93:
[----:B0----5:R-:W-:Y:S01]  /*3a70*/  IMAD.U32 R2, R19, 0x10000, RZ ;  /* 0x0001000013027824 */ /* 0x021fe200078e00ff */
[----:B------:R-:W-:Y:S01]  /*3a80*/  ISETP.GT.AND P0, PT, R3, 0x39, PT ;  /* 0x000000390300780c */ /* 0x000fe20003f04270 */
[----:B------:R-:W-:Y:S01]  /*3a90*/  @P2 IMAD.MOV.U32 R3, RZ, RZ, R7 ;  /* 0x000000ffff032224 */ /* 0x000fe200078e0007 */
[----:B------:R-:W-:Y:S01]  /*3aa0*/  BSSY B1, `(.L_x_95) ;  /* 0x0000009000017945 */ /* 0x000fe20003800000 */
[----:B------:R-:W-:Y:S01]  /*3ab0*/  FMUL R13, R2, R59 ;  /* 0x0000003b020d7220 */ /* 0x000fe20000400000 */
[----:B------:R-:W-:Y:S01]  /*3ac0*/  @P2 IMAD.MOV.U32 R2, RZ, RZ, R6 ;  /* 0x000000ffff022224 */ /* 0x000fe200078e0006 */
[----:B------:R-:W-:Y:S02]  /*3ad0*/  ISETP.GT.AND P3, PT, R0, RZ, P0 ;  /* 0x000000ff0000720c */ /* 0x000fe40000764270 */
[----:B------:R-:W-:-:S05]  /*3ae0*/  FFMA R13, R52, R58, R13 ;  /* 0x0000003a340d7223 */ /* 0x000fca000000000d */
[----:B------:R-:W-:-:S05]  /*3af0*/  F2FP.BF16.F32.PACK_AB R13, RZ, R13 ;  /* 0x0000000dff0d723e */ /* 0x000fca00000010ff */
[----:B------:R0:W-:Y:S01]  /*3b00*/  @P2 STG.E.U16 desc[UR36][R2.64+0x70], R13 ;  /* 0x0000700d02002986 */ /* 0x0001e2000c101524 */
[----:B------:R-:W-:Y:S05]  /*3b10*/  @!P3 BRA `(.L_x_96) ;  /* 0x000000000004b947 */ /* 0x000fea0003800000 */
[----:B------:R0:W5:Y:S02]  /*3b20*/  LDG.E.LTC128B.U16 R19, desc[UR36][R4.64+0x72] ;  /* 0x0000722404137981 */ /* 0x000164000c1e1520 */
.L_x_96:
[----:B------:R-:W-:Y:S05]  /*3b30*/  BSYNC B1 ;  /* 0x0000000000017941 */ /* 0x000fea0003800000 */
.L_x_95:
        /* <DEDUP_REMOVED lines=9> */
.L_x_98:
[----:B------:R-:W-:Y:S05]  /*3bd0*/  BSYNC B1 ;  /* 0x0000000000017941 */ /* 0x000fea0003800000 */
.L_x_97:
[----:B0----5:R-:W-:Y:S01]  /*3be0*/  IMAD.U32 R2, R19, 0x10000, RZ ;  /* 0x0001000013027824 */ /* 0x021fe200078e00ff */
[----:B------:R-:W-:Y:S01]  /*3bf0*/  ISETP.GT.AND P0, PT, R0, 0x8, P0 ;  /* 0x000000080000780c */ /* 0x000fe20000704270 */
[----:B------:R-:W-:Y:S02]  /*3c00*/  BSSY B1, `(.L_x_99) ;  /* 0x000000a000017945 */ /* 0x000fe40003800000 */
[----:B------:R-:W-:Y:S01]  /*3c10*/  FMUL R3, R2, R59 ;  /* 0x0000003b02037220 */ /* 0x000fe20000400000 */
[----:B------:R-:W-:-:S03]  /*3c20*/  @P1 IMAD.MOV.U32 R2, RZ, RZ, R10 ;  /* 0x000000ffff021224 */ /* 0x000fc600078e000a */
[----:B------:R-:W-:-:S05]  /*3c30*/  FFMA R3, R54, R58, R3 ;  /* 0x0000003a36037223 */ /* 0x000fca0000000003 */
[----:B------:R-:W-:-:S04]  /*3c40*/  F2FP.BF16.F32.PACK_AB R3, RZ, R3 ;  /* 0x00000003ff03723e */ /* 0x000fc800000010ff */
[----:B----4-:R-:W-:Y:S01]  /*3c50*/  PRMT R4, R3, 0x7610, R4 ;  /* 0x0000761003047816 */ /* 0x010fe20000000004 */
[----:B------:R-:W-:-:S05]  /*3c60*/  @P1 IMAD.MOV.U32 R3, RZ, RZ, R11 ;  /* 0x000000ffff031224 */ /* 0x000fca00078e000b */
[----:B------:R0:W-:Y:S01]  /*3c70*/  @P1 STG.E.U16 desc[UR36][R2.64+0x70], R4 ;  /* 0x0000700402001986 */ /* 0x0001e2000c101524 */
[----:B------:R-:W-:Y:S05]  /*3c80*/  @!P0 BRA `(.L_x_100) ;  /* 0x0000000000048947 */ /* 0x000fea0003800000 */
[----:B------:R4:W5:Y:S02]  /*3c90*/  LDG.E.LTC128B.U16 R19, desc[UR36][R8.64+0x72] ;  /* 0x0000722408137981 */ /* 0x000964000c1e1520 */
.L_x_100:
[----:B------:R-:W-:Y:S05]  /*3ca0*/  BSYNC B1 ;  /* 0x0000000000017941 */ /* 0x000fea0003800000 */
.L_x_99:
[----:B------:R-:W-:Y:S05]  /*3cb0*/  @!P0 BRA `(.L_x_101) ;  /* 0x0000000800a88947 */ /* 0x000fea0003800000 */
[----:B-----5:R-:W-:-:S04]  /*3cc0*/  IMAD.U32 R0, R19, 0x10000, RZ ;  /* 0x0001000013007824 */ /* 0x020fc800078e00ff */
[----:B------:R-:W-:-:S04]  /*3cd0*/  FMUL R0, R0, R59 ;  /* 0x0000003b00007220 */ /* 0x000fc80000400000 */
[----:B------:R-:W-:-:S05]  /*3ce0*/  FFMA R0, R55, R58, R0 ;  /* 0x0000003a37007223 */ /* 0x000fca0000000000 */
[----:B------:R-:W-:-:S05]  /*3cf0*/  F2FP.BF16.F32.PACK_AB R0, RZ, R0 ;  /* 0x00000000ff00723e */ /* 0x000fca00000010ff */
[----:B------:R0:W-:Y:S01]  /*3d00*/  STG.E.U16 desc[UR36][R10.64+0x72], R0 ;  /* 0x000072000a007986 */ /* 0x0001e2000c101524 */
[----:B------:R-:W-:Y:S05]  /*3d10*/  BRA `(.L_x_101) ;  /* 0x0000000800907947 */ /* 0x000fea0003800000 */
.L_x_40:
[----:B------:R-:W-:Y:S01]  /*3d20*/  ISETP.GT.AND P0, PT, R3, 0x1, PT ;  /* 0x000000010300780c */ /* 0x000fe20003f04270 */
[----:B------:R-:W-:Y:S01]  /*3d30*/  ULDC.64 UR4, c[0x0][0x5c0] ;  /* 0x0001700000047ab9 */ /* 0x000fe20000000a00 */
[-C--:B------:R-:W-:Y:S01]  /*3d40*/  FMUL R24, R24, R58.reuse ;  /* 0x0000003a18187220 */ /* 0x080fe20000400000 */
[-C--:B------:R-:W-:Y:S01]  /*3d50*/  FMUL R25, R25, R58.reuse ;  /* 0x0000003a19197220 */ /* 0x080fe20000400000 */
[----:B------:R-:W-:Y:S01]  /*3d60*/  ISETP.GT.AND P3, PT, R0, RZ, P0 ;  /* 0x000000ff0000720c */ /* 0x000fe20000764270 */
[-C--:B------:R-:W-:Y:S01]  /*3d70*/  FMUL R26, R26, R58.reuse ;  /* 0x0000003a1a1a7220 */ /* 0x080fe20000400000 */
[----:B------:R-:W-:Y:S01]  /*3d80*/  LEA R4, P4, R70, UR4, 0x1 ;  /* 0x0000000446047c11 */ /* 0x000fe2000f8808ff */
[----:B------:R-:W-:Y:S01]  /*3d90*/  FMUL R27, R27, R58 ;  /* 0x0000003a1b1b7220 */ /* 0x000fe20000400000 */
[----:B------:R-:W-:Y:S01]  /*3da0*/  F2FP.BF16.F32.PACK_AB R24, RZ, R24 ;  /* 0x00000018ff18723e */ /* 0x000fe200000010ff */
[-C--:B------:R-:W-:Y:S01]  /*3db0*/  FMUL R28, R28, R58.reuse ;  /* 0x0000003a1c1c7220 */ /* 0x080fe20000400000 */
[----:B------:R-:W-:Y:S01]  /*3dc0*/  LEA.HI.X R5, R70, UR5, R7, 0x1, P4 ;  /* 0x0000000546057c11 */ /* 0x000fe2000a0f0c07 */
[-C--:B------:R-:W-:Y:S01]  /*3dd0*/  FMUL R29, R29, R58.reuse ;  /* 0x0000003a1d1d7220 */ /* 0x080fe20000400000 */
[----:B------:R-:W-:Y:S01]  /*3de0*/  F2FP.BF16.F32.PACK_AB R25, RZ, R25 ;  /* 0x00000019ff19723e */ /* 0x000fe200000010ff */
[-C--:B------:R-:W-:Y:S01]  /*3df0*/  FMUL R30, R30, R58.reuse ;  /* 0x0000003a1e1e7220 */ /* 0x080fe20000400000 */
[----:B------:R-:W-:Y:S01]  /*3e00*/  SHF.L.U64.HI R77, R76, 0x4, R77 ;  /* 0x000000044c4d7819 */ /* 0x000fe2000001024d */
[----:B------:R-:W-:Y:S01]  /*3e10*/  @P1 STG.E.U16 desc[UR36][R4.64], R24 ;  /* 0x0000001804001986 */ /* 0x000fe2000c101524 */
[----:B------:R-:W-:Y:S01]  /*3e20*/  ISETP.GT.AND P1, PT, R3, 0x8, PT ;  /* 0x000000080300780c */ /* 0x000fe20003f24270 */
[----:B------:R-:W-:Y:S01]  /*3e30*/  FMUL R31, R31, R58 ;  /* 0x0000003a1f1f7220 */ /* 0x000fe20000400000 */
[----:B------:R-:W-:Y:S01]  /*3e40*/  ISETP.GT.AND P4, PT, R0, 0x8, P0 ;  /* 0x000000080000780c */ /* 0x000fe20000784270 */
[----:B------:R-:W-:Y:S01]  /*3e50*/  @P3 STG.E.U16 desc[UR36][R4.64+0x2], R25 ;  /* 0x0000021904003986 */ /* 0x000fe2000c101524 */
[----:B------:R-:W-:Y:S01]  /*3e60*/  LEA R6, P3, R76, R4, 0x4 ;  /* 0x000000044c067211 */ /* 0x000fe200078620ff */
[-C--:B------:R-:W-:Y:S01]  /*3e70*/  FMUL R32, R32, R58.reuse ;  /* 0x0000003a20207220 */ /* 0x080fe20000400000 */
[C---:B------:R-:W-:Y:S01]  /*3e80*/  ISETP.GT.AND P2, PT, R0.reuse, 0x8, P2 ;  /* 0x000000080000780c */ /* 0x040fe20001744270 */
[-C--:B------:R-:W-:Y:S01]  /*3e90*/  FMUL R33, R33, R58.reuse ;  /* 0x0000003a21217220 */ /* 0x080fe20000400000 */
[----:B------:R-:W-:Y:S01]  /*3ea0*/  ISETP.GT.AND P0, PT, R3, 0x9, PT ;  /* 0x000000090300780c */ /* 0x000fe20003f04270 */
[----:B------:R-:W-:Y:S01]  /*3eb0*/  IMAD.X R7, R77, 0x1, R5, P3 ;  /* 0x000000014d077824 */ /* 0x000fe200018e0605 */
[----:B------:R-:W-:Y:S01]  /*3ec0*/  ISETP.GT.AND P5, PT, R0, RZ, P1 ;  /* 0x000000ff0000720c */ /* 0x000fe20000fa4270 */
[-C--:B------:R-:W-:Y:S01]  /*3ed0*/  FMUL R34, R34, R58.reuse ;  /* 0x0000003a22227220 */ /* 0x080fe20000400000 */
[----:B------:R-:W-:Y:S01]  /*3ee0*/  ISETP.GT.AND P3, PT, R0, RZ, P0 ;  /* 0x000000ff0000720c */ /* 0x000fe20000764270 */
[----:B------:R-:W-:Y:S01]  /*3ef0*/  FMUL R35, R35, R58 ;  /* 0x0000003a23237220 */ /* 0x000fe20000400000 */
[----:B------:R-:W-:Y:S01]  /*3f00*/  F2FP.BF16.F32.PACK_AB R26, RZ, R26 ;  /* 0x0000001aff1a723e */ /* 0x000fe200000010ff */
[-C--:B------:R-:W-:Y:S01]  /*3f10*/  FMUL R36, R36, R58.reuse ;  /* 0x0000003a24247220 */ /* 0x080fe20000400000 */
[----:B------:R-:W-:Y:S01]  /*3f20*/  F2FP.BF16.F32.PACK_AB R27, RZ, R27 ;  /* 0x0000001bff1b723e */ /* 0x000fe200000010ff */
[----:B------:R-:W-:Y:S01]  /*3f30*/  FMUL R37, R37, R58 ;  /* 0x0000003a25257220 */ /* 0x000fe20000400000 */
[----:B------:R-:W-:Y:S01]  /*3f40*/  F2FP.BF16.F32.PACK_AB R28, RZ, R28 ;  /* 0x0000001cff1c723e */ /* 0x000fe200000010ff */
[----:B------:R-:W-:Y:S01]  /*3f50*/  @P2 STG.E.U16 desc[UR36][R6.64], R26 ;  /* 0x0000001a06002986 */ /* 0x000fe2000c101524 */
[----:B------:R-:W-:Y:S01]  /*3f60*/  F2FP.BF16.F32.PACK_AB R29, RZ, R29 ;  /* 0x0000001dff1d723e */ /* 0x000fe200000010ff */
[-C--:B------:R-:W-:Y:S01]  /*3f70*/  FMUL R38, R38, R58.reuse ;  /* 0x0000003a26267220 */ /* 0x080fe20000400000 */
[C---:B------:R-:W-:Y:S01]  /*3f80*/  ISETP.GT.AND P2, PT, R0.reuse, 0x8, P1 ;  /* 0x000000080000780c */ /* 0x040fe20000f44270 */
[----:B------:R-:W-:Y:S01]  /*3f90*/  @P4 STG.E.U16 desc[UR36][R6.64+0x2], R27 ;  /* 0x0000021b06004986 */ /* 0x000fe2000c101524 */
[----:B------:R-:W-:Y:S01]  /*3fa0*/  ISETP.GT.AND P1, PT, R3, 0x10, PT ;  /* 0x000000100300780c */ /* 0x000fe20003f24270 */
[----:B------:R-:W-:Y:S01]  /*3fb0*/  FMUL R39, R39, R58 ;  /* 0x0000003a27277220 */ /* 0x000fe20000400000 */
[----:B------:R-:W-:Y:S01]  /*3fc0*/  F2FP.BF16.F32.PACK_AB R30, RZ, R30 ;  /* 0x0000001eff1e723e */ /* 0x000fe200000010ff */
[----:B------:R-:W-:Y:S01]  /*3fd0*/  @P5 STG.E.U16 desc[UR36][R4.64+0x10], R28 ;  /* 0x0000101c04005986 */ /* 0x000fe2000c101524 */
[----:B------:R-:W-:Y:S01]  /*3fe0*/  ISETP.GT.AND P4, PT, R0, RZ, P1 ;  /* 0x000000ff0000720c */ /* 0x000fe20000f84270 */
[-C--:B------:R-:W-:Y:S01]  /*3ff0*/  FMUL R40, R40, R58.reuse ;  /* 0x0000003a28287220 */ /* 0x080fe20000400000 */
[----:B------:R-:W-:Y:S01]  /*4000*/  F2FP.BF16.F32.PACK_AB R31, RZ, R31 ;  /* 0x0000001fff1f723e */ /* 0x000fe200000010ff */
[----:B------:R-:W-:Y:S01]  /*4010*/  @P3 STG.E.U16 desc[UR36][R4.64+0x12], R29 ;  /* 0x0000121d04003986 */ /* 0x000fe2000c101524 */
[----:B------:R-:W-:Y:S01]  /*4020*/  ISETP.GT.AND P3, PT, R0, 0x8, P0 ;  /* 0x000000080000780c */ /* 0x000fe20000764270 */
[----:B------:R-:W-:Y:S01]  /*4030*/  FMUL R41, R41, R58 ;  /* 0x0000003a29297220 */ /* 0x000fe20000400000 */
[----:B------:R-:W-:Y:S01]  /*4040*/  ISETP.GT.AND P0, PT, R3, 0x11, PT ;  /* 0x000000110300780c */ /* 0x000fe20003f04270 */
[----:B------:R-:W-:Y:S01]  /*4050*/  @P2 STG.E.U16 desc[UR36][R6.64+0x10], R30 ;  /* 0x0000101e06002986 */ /* 0x000fe2000c101524 */
[----:B------:R-:W-:Y:S01]  /*4060*/  F2FP.BF16.F32.PACK_AB R32, RZ, R32 ;  /* 0x00000020ff20723e */ /* 0x000fe200000010ff */
[-C--:B------:R-:W-:Y:S01]  /*4070*/  FMUL R42, R42, R58.reuse ;  /* 0x0000003a2a2a7220 */ /* 0x080fe20000400000 */
[C---:B------:R-:W-:Y:S01]  /*4080*/  ISETP.GT.AND P5, PT, R0.reuse, RZ, P0 ;  /* 0x000000ff0000720c */ /* 0x040fe200007a4270 */
[-C--:B------:R-:W-:Y:S01]  /*4090*/  FMUL R43, R43, R58.reuse ;  /* 0x0000003a2b2b7220 */ /* 0x080fe20000400000 */
[----:B------:R-:W-:Y:S01]  /*40a0*/  ISETP.GT.AND P2, PT, R0, 0x8, P1 ;  /* 0x000000080000780c */ /* 0x000fe20000f44270 */
[-C--:B------:R-:W-:Y:S01]  /*40b0*/  FMUL R44, R44, R58.reuse ;  /* 0x0000003a2c2c7220 */ /* 0x080fe20000400000 */
[----:B------:R-:W-:Y:S01]  /*40c0*/  ISETP.GT.AND P1, PT, R3, 0x18, PT ;  /* 0x000000180300780c */ /* 0x000fe20003f24270 */
[-C--:B------:R-:W-:Y:S01]  /*40d0*/  FMUL R45, R45, R58.reuse ;  /* 0x0000003a2d2d7220 */ /* 0x080fe20000400000 */
[----:B------:R-:W-:Y:S01]  /*40e0*/  F2FP.BF16.F32.PACK_AB R33, RZ, R33 ;  /* 0x00000021ff21723e */ /* 0x000fe200000010ff */
[----:B------:R-:W-:Y:S01]  /*40f0*/  @P3 STG.E.U16 desc[UR36][R6.64+0x12], R31 ;  /* 0x0000121f06003986 */ /* 0x000fe2000c101524 */
[----:B------:R-:W-:Y:S01]  /*4100*/  ISETP.GT.AND P3, PT, R0, 0x8, P0 ;  /* 0x000000080000780c */ /* 0x000fe20000764270 */
[-C--:B------:R-:W-:Y:S01]  /*4110*/  FMUL R46, R46, R58.reuse ;  /* 0x0000003a2e2e7220 */ /* 0x080fe20000400000 */
[----:B------:R-:W-:Y:S01]  /*4120*/  ISETP.GT.AND P0, PT, R3, 0x19, PT ;  /* 0x000000190300780c */ /* 0x000fe20003f04270 */
[----:B------:R-:W-:Y:S01]  /*4130*/  @P4 STG.E.U16 desc[UR36][R4.64+0x20], R32 ;  /* 0x0000202004004986 */ /* 0x000fe2000c101524 */
[C---:B------:R-:W-:Y:S01]  /*4140*/  ISETP.GT.AND P4, PT, R0.reuse, RZ, P1 ;  /* 0x000000ff0000720c */ /* 0x040fe20000f84270 */
[----:B------:R-:W-:Y:S01]  /*4150*/  FMUL R47, R47, R58 ;  /* 0x0000003a2f2f7220 */ /* 0x000fe20000400000 */
[----:B------:R-:W-:Y:S01]  /*4160*/  F2FP.BF16.F32.PACK_AB R34, RZ, R34 ;  /* 0x00000022ff22723e */ /* 0x000fe200000010ff */
[----:B------:R-:W-:Y:S01]  /*4170*/  @P5 STG.E.U16 desc[UR36][R4.64+0x22], R33 ;  /* 0x0000222104005986 */ /* 0x000fe2000c101524 */
[----:B------:R-:W-:Y:S01]  /*4180*/  ISETP.GT.AND P5, PT, R0, RZ, P0 ;  /* 0x000000ff0000720c */ /* 0x000fe200007a4270 */
[----:B------:R-:W-:Y:S01]  /*4190*/  FMUL R48, R48, R58 ;  /* 0x0000003a30307220 */ /* 0x000fe20000400000 */
[----:B------:R-:W-:Y:S01]  /*41a0*/  F2FP.BF16.F32.PACK_AB R35, RZ, R35 ;  /* 0x00000023ff23723e */ /* 0x000fe200000010ff */
[----:B------:R-:W-:Y:S01]  /*41b0*/  @P2 STG.E.U16 desc[UR36][R6.64+0x20], R34 ;  /* 0x0000202206002986 */ /* 0x000fe2000c101524 */
[----:B------:R-:W-:Y:S01]  /*41c0*/  F2FP.BF16.F32.PACK_AB R36, RZ, R36 ;  /* 0x00000024ff24723e */ /* 0x000fe200000010ff */
[-C--:B------:R-:W-:Y:S01]  /*41d0*/  FMUL R49, R49, R58.reuse ;  /* 0x0000003a31317220 */ /* 0x080fe20000400000 */
[----:B------:R-:W-:Y:S01]  /*41e0*/  ISETP.GT.AND P2, PT, R0, 0x8, P1 ;  /* 0x000000080000780c */ /* 0x000fe20000f44270 */
[----:B------:R-:W-:Y:S01]  /*41f0*/  @P3 STG.E.U16 desc[UR36][R6.64+0x22], R35 ;  /* 0x0000222306003986 */ /* 0x000fe2000c101524 */
[----:B------:R-:W-:Y:S01]  /*4200*/  ISETP.GT.AND P1, PT, R3, 0x20, PT ;  /* 0x000000200300780c */ /* 0x000fe20003f24270 */
[-C--:B------:R-:W-:Y:S01]  /*4210*/  FMUL R50, R50, R58.reuse ;  /* 0x0000003a32327220 */ /* 0x080fe20000400000 */
[----:B------:R-:W-:Y:S01]  /*4220*/  F2FP.BF16.F32.PACK_AB R37, RZ, R37 ;  /* 0x00000025ff25723e */ /* 0x000fe200000010ff */
[----:B------:R-:W-:Y:S01]  /*4230*/  @P4 STG.E.U16 desc[UR36][R4.64+0x30], R36 ;  /* 0x0000302404004986 */ /* 0x000fe2000c101524 */
[C---:B------:R-:W-:Y:S01]  /*4240*/  ISETP.GT.AND P3, PT, R0.reuse, 0x8, P0 ;  /* 0x000000080000780c */ /* 0x040fe20000764270 */
[-C--:B------:R-:W-:Y:S01]  /*4250*/  FMUL R51, R51, R58.reuse ;  /* 0x0000003a33337220 */ /* 0x080fe20000400000 */
[----:B------:R-:W-:Y:S01]  /*4260*/  ISETP.GT.AND P0, PT, R3, 0x21, PT ;  /* 0x000000210300780c */ /* 0x000fe20003f04270 */
[----:B------:R-:W-:Y:S01]  /*4270*/  @P5 STG.E.U16 desc[UR36][R4.64+0x32], R37 ;  /* 0x0000322504005986 */ /* 0x000fe2000c101524 */
        /* <DEDUP_REMOVED lines=10> */
[----:B------:R-:W-:-:S02]  /*4320*/  F2FP.BF16.F32.PACK_AB R41, RZ, R41 ;  /* 0x00000029ff29723e */ /* 0x000fc400000010ff */
[C---:B------:R-:W-:Y:S01]  /*4330*/  ISETP.GT.AND P1, PT, R0.reuse, 0x8, P1 ;  /* 0x000000080000780c */ /* 0x040fe20000f24270 */
[----:B------:R-:W-:Y:S01]  /*4340*/  @P3 STG.E.U16 desc[UR36][R6.64+0x32], R39 ;  /* 0x0000322706003986 */ /* 0x000fe2000c101524 */
[C---:B------:R-:W-:Y:S02]  /*4350*/  ISETP.GT.AND P2, PT, R0.reuse, 0x8, P0 ;  /* 0x000000080000780c */ /* 0x040fe40000744270 */
[C---:B------:R-:W-:Y:S01]  /*4360*/  ISETP.GT.AND P0, PT, R3.reuse, 0x29, PT ;  /* 0x000000290300780c */ /* 0x040fe20003f04270 */
[----:B------:R-:W-:Y:S01]  /*4370*/  @P4 STG.E.U16 desc[UR36][R4.64+0x40], R40 ;  /* 0x0000402804004986 */ /* 0x000fe2000c101524 */
[----:B------:R-:W-:Y:S02]  /*4380*/  ISETP.GT.AND P4, PT, R3, 0x28, PT ;  /* 0x000000280300780c */ /* 0x000fe40003f84270 */
[----:B------:R-:W-:Y:S01]  /*4390*/  F2FP.BF16.F32.PACK_AB R42, RZ, R42 ;  /* 0x0000002aff2a723e */ /* 0x000fe200000010ff */
[----:B------:R-:W-:Y:S01]  /*43a0*/  @P5 STG.E.U16 desc[UR36][R4.64+0x42], R41 ;  /* 0x0000422904005986 */ /* 0x000fe2000c101524 */
[----:B------:R-:W-:-:S02]  /*43b0*/  ISETP.GT.AND P5, PT, R0, RZ, P4 ;  /* 0x000000ff0000720c */ /* 0x000fc400027a4270 */
[C---:B------:R-:W-:Y:S01]  /*43c0*/  ISETP.GT.AND P3, PT, R0.reuse, RZ, P0 ;  /* 0x000000ff0000720c */ /* 0x040fe20000764270 */
[----:B------:R-:W-:Y:S01]  /*43d0*/  @P1 STG.E.U16 desc[UR36][R6.64+0x40], R42 ;  /* 0x0000402a06001986 */ /* 0x000fe2000c101524 */
[----:B------:R-:W-:Y:S02]  /*43e0*/  F2FP.BF16.F32.PACK_AB R43, RZ, R43 ;  /* 0x0000002bff2b723e */ /* 0x000fe400000010ff */
[----:B------:R-:W-:Y:S02]  /*43f0*/  F2FP.BF16.F32.PACK_AB R44, RZ, R44 ;  /* 0x0000002cff2c723e */ /* 0x000fe400000010ff */
[C---:B------:R-:W-:Y:S01]  /*4400*/  ISETP.GT.AND P4, PT, R0.reuse, 0x8, P4 ;  /* 0x000000080000780c */ /* 0x040fe20002784270 */
[----:B------:R-:W-:Y:S01]  /*4410*/  @P2 STG.E.U16 desc[UR36][R6.64+0x42], R43 ;  /* 0x0000422b06002986 */ /* 0x000fe2000c101524 */
[----:B------:R-:W-:Y:S02]  /*4420*/  F2FP.BF16.F32.PACK_AB R45, RZ, R45 ;  /* 0x0000002dff2d723e */ /* 0x000fe400000010ff */
[----:B------:R-:W-:Y:S01]  /*4430*/  ISETP.GT.AND P2, PT, R3, 0x31, PT ;  /* 0x000000310300780c */ /* 0x000fe20003f44270 */
[----:B------:R-:W-:Y:S01]  /*4440*/  @P5 STG.E.U16 desc[UR36][R4.64+0x50], R44 ;  /* 0x0000502c04005986 */ /* 0x000fe2000c101524 */
[----:B------:R-:W-:-:S02]  /*4450*/  ISETP.GT.AND P5, PT, R0, 0x8, P0 ;  /* 0x000000080000780c */ /* 0x000fc400007a4270 */
[C---:B------:R-:W-:Y:S01]  /*4460*/  ISETP.GT.AND P1, PT, R3.reuse, 0x38, PT ;  /* 0x000000380300780c */ /* 0x040fe20003f24270 */
[----:B------:R-:W-:Y:S01]  /*4470*/  @P3 STG.E.U16 desc[UR36][R4.64+0x52], R45 ;  /* 0x0000522d04003986 */ /* 0x000fe2000c101524 */
[C---:B------:R-:W-:Y:S02]  /*4480*/  ISETP.GT.AND P3, PT, R3.reuse, 0x30, PT ;  /* 0x000000300300780c */ /* 0x040fe40003f64270 */
[----:B------:R-:W-:Y:S01]  /*4490*/  ISETP.GT.AND P0, PT, R3, 0x39, PT ;  /* 0x000000390300780c */ /* 0x000fe20003f04270 */
[----:B------:R-:W-:Y:S01]  /*44a0*/  @P4 IMAD.MOV.U32 R2, RZ, RZ, R6 ;  /* 0x000000ffff024224 */ /* 0x000fe200078e0006 */
[----:B------:R-:W-:Y:S01]  /*44b0*/  F2FP.BF16.F32.PACK_AB R46, RZ, R46 ;  /* 0x0000002eff2e723e */ /* 0x000fe200000010ff */
[----:B------:R-:W-:Y:S01]  /*44c0*/  @P4 IMAD.MOV.U32 R3, RZ, RZ, R7 ;  /* 0x000000ffff034224 */ /* 0x000fe200078e0007 */
[----:B------:R-:W-:Y:S02]  /*44d0*/  F2FP.BF16.F32.PACK_AB R47, RZ, R47 ;  /* 0x0000002fff2f723e */ /* 0x000fe400000010ff */
[----:B------:R-:W-:-:S02]  /*44e0*/  F2FP.BF16.F32.PACK_AB R48, RZ, R48 ;  /* 0x00000030ff30723e */ /* 0x000fc400000010ff */
[----:B------:R1:W-:Y:S01]  /*44f0*/  @P4 STG.E.U16 desc[UR36][R2.64+0x50], R46 ;  /* 0x0000502e02004986 */ /* 0x0003e2000c101524 */
[C---:B------:R-:W-:Y:S02]  /*4500*/  ISETP.GT.AND P4, PT, R0.reuse, RZ, P2 ;  /* 0x000000ff0000720c */ /* 0x040fe40001784270 */
[----:B------:R-:W-:Y:S02]  /*4510*/  F2FP.BF16.F32.PACK_AB R49, RZ, R49 ;  /* 0x00000031ff31723e */ /* 0x000fe400000010ff */
[----:B------:R-:W-:Y:S02]  /*4520*/  ISETP.GT.AND P2, PT, R0, 0x8, P2 ;  /* 0x000000080000780c */ /* 0x000fe40001744270 */
[----:B------:R-:W-:Y:S02]  /*4530*/  F2FP.BF16.F32.PACK_AB R50, RZ, R50 ;  /* 0x00000032ff32723e */ /* 0x000fe400000010ff */
[----:B------:R-:W-:Y:S02]  /*4540*/  F2FP.BF16.F32.PACK_AB R51, RZ, R51 ;  /* 0x00000033ff33723e */ /* 0x000fe400000010ff */
[----:B------:R-:W-:Y:S01]  /*4550*/  F2FP.BF16.F32.PACK_AB R52, RZ, R52 ;  /* 0x00000034ff34723e */ /* 0x000fe200000010ff */
[----:B-1----:R-:W-:Y:S01]  /*4560*/  @P5 IMAD.MOV.U32 R2, RZ, RZ, R6 ;  /* 0x000000ffff025224 */ /* 0x002fe200078e0006 */
[----:B------:R-:W-:Y:S01]  /*4570*/  F2FP.BF16.F32.PACK_AB R53, RZ, R53 ;  /* 0x00000035ff35723e */ /* 0x000fe200000010ff */
[----:B------:R-:W-:Y:S01]  /*4580*/  @P5 IMAD.MOV.U32 R3, RZ, RZ, R7 ;  /* 0x000000ffff035224 */ /* 0x000fe200078e0007 */
[----:B------:R-:W-:-:S02]  /*4590*/  F2FP.BF16.F32.PACK_AB R54, RZ, R54 ;  /* 0x00000036ff36723e */ /* 0x000fc400000010ff */
[----:B------:R-:W-:Y:S02]  /*45a0*/  F2FP.BF16.F32.PACK_AB R55, RZ, R55 ;  /* 0x00000037ff37723e */ /* 0x000fe400000010ff */
[----:B------:R1:W-:Y:S01]  /*45b0*/  @P5 STG.E.U16 desc[UR36][R2.64+0x52], R47 ;  /* 0x0000522f02005986 */ /* 0x0003e2000c101524 */
[C---:B------:R-:W-:Y:S02]  /*45c0*/  ISETP.GT.AND P5, PT, R0.reuse, RZ, P3 ;  /* 0x000000ff0000720c */ /* 0x040fe40001fa4270 */
[----:B------:R-:W-:-:S11]  /*45d0*/  ISETP.GT.AND P3, PT, R0, 0x8, P3 ;  /* 0x000000080000780c */ /* 0x000fd60001f64270 */
[----:B-1----:R-:W-:Y:S02]  /*45e0*/  @P5 IMAD.MOV.U32 R2, RZ, RZ, R4 ;  /* 0x000000ffff025224 */ /* 0x002fe400078e0004 */
[----:B------:R-:W-:-:S05]  /*45f0*/  @P5 IMAD.MOV.U32 R3, RZ, RZ, R5 ;  /* 0x000000ffff035224 */ /* 0x000fca00078e0005 */
[----:B------:R1:W-:Y:S01]  /*4600*/  @P5 STG.E.U16 desc[UR36][R2.64+0x60], R48 ;  /* 0x0000603002005986 */ /* 0x0003e2000c101524 */
[C---:B------:R-:W-:Y:S02]  /*4610*/  ISETP.GT.AND P5, PT, R0.reuse, RZ, P0 ;  /* 0x000000ff0000720c */ /* 0x040fe400007a4270 */
[----:B------:R-:W-:Y:S01]  /*4620*/  ISETP.GT.AND P0, PT, R0, 0x8, P0 ;  /* 0x000000080000780c */ /* 0x000fe20000704270 */
[----:B-1----:R-:W-:Y:S02]  /*4630*/  @P4 IMAD.MOV.U32 R2, RZ, RZ, R4 ;  /* 0x000000ffff024224 */ /* 0x002fe400078e0004 */
[----:B------:R-:W-:-:S05]  /*4640*/  @P4 IMAD.MOV.U32 R3, RZ, RZ, R5 ;  /* 0x000000ffff034224 */ /* 0x000fca00078e0005 */
[----:B------:R1:W-:Y:S01]  /*4650*/  @P4 STG.E.U16 desc[UR36][R2.64+0x62], R49 ;  /* 0x0000623102004986 */ /* 0x0003e2000c101524 */
[C---:B------:R-:W-:Y:S02]  /*4660*/  ISETP.GT.AND P4, PT, R0.reuse, RZ, P1 ;  /* 0x000000ff0000720c */ /* 0x040fe40000f84270 */
[----:B------:R-:W-:Y:S01]  /*4670*/  ISETP.GT.AND P1, PT, R0, 0x8, P1 ;  /* 0x000000080000780c */ /* 0x000fe20000f24270 */
[----:B-1----:R-:W-:Y:S02]  /*4680*/  @P3 IMAD.MOV.U32 R2, RZ, RZ, R6 ;  /* 0x000000ffff023224 */ /* 0x002fe400078e0006 */
[----:B------:R-:W-:-:S05]  /*4690*/  @P3 IMAD.MOV.U32 R3, RZ, RZ, R7 ;  /* 0x000000ffff033224 */ /* 0x000fca00078e0007 */
[----:B------:R1:W-:Y:S02]  /*46a0*/  @P3 STG.E.U16 desc[UR36][R2.64+0x60], R50 ;  /* 0x0000603202003986 */ /* 0x0003e4000c101524 */
[----:B-1----:R-:W-:Y:S02]  /*46b0*/  @P2 IMAD.MOV.U32 R2, RZ, RZ, R6 ;  /* 0x000000ffff022224 */ /* 0x002fe400078e0006 */
[----:B------:R-:W-:-:S05]  /*46c0*/  @P2 IMAD.MOV.U32 R3, RZ, RZ, R7 ;  /* 0x000000ffff032224 */ /* 0x000fca00078e0007 */
[----:B------:R1:W-:Y:S02]  /*46d0*/  @P2 STG.E.U16 desc[UR36][R2.64+0x62], R51 ;  /* 0x0000623302002986 */ /* 0x0003e4000c101524 */
[----:B-1----:R-:W-:Y:S02]  /*46e0*/  @P4 IMAD.MOV.U32 R2, RZ, RZ, R4 ;  /* 0x000000ffff024224 */ /* 0x002fe400078e0004 */
[----:B------:R-:W-:-:S05]  /*46f0*/  @P4 IMAD.MOV.U32 R3, RZ, RZ, R5 ;  /* 0x000000ffff034224 */ /* 0x000fca00078e0005 */
[----:B------:R1:W-:Y:S04]  /*4700*/  @P4 STG.E.U16 desc[UR36][R2.64+0x70], R52 ;  /* 0x0000703402004986 */ /* 0x0003e8000c101524 */
[----:B------:R2:W-:Y:S01]  /*4710*/  @P5 STG.E.U16 desc[UR36][R4.64+0x72], R53 ;  /* 0x0000723504005986 */ /* 0x0005e2000c101524 */
[----:B-1----:R-:W-:Y:S02]  /*4720*/  @P1 IMAD.MOV.U32 R2, RZ, RZ, R6 ;  /* 0x000000ffff021224 */ /* 0x002fe400078e0006 */
[----:B------:R-:W-:-:S05]  /*4730*/  @P1 IMAD.MOV.U32 R3, RZ, RZ, R7 ;  /* 0x000000ffff031224 */ /* 0x000fca00078e0007 */
[----:B------:R2:W-:Y:S04]  /*4740*/  @P1 STG.E.U16 desc[UR36][R2.64+0x70], R54 ;  /* 0x0000703602001986 */ /* 0x0005e8000c101524 */
[----:B------:R2:W-:Y:S02]  /*4750*/  @P0 STG.E.U16 desc[UR36][R6.64+0x72], R55 ;  /* 0x0000723706000986 */ /* 0x0005e4000c101524 */
.L_x_101:
[----:B------:R-:W-:Y:S05]  /*4760*/  BSYNC B0 ;  /* 0x0000000000007941 */ /* 0x000fea0003800000 */
.L_x_39:
[----:B0-2---:R-:W2:Y:S01]  /*4770*/  LDL.64 R2, [R1] ;  /* 0x0000000001027983 */ /* 0x005ea20000100a00 */
[----:B------:R-:W-:Y:S01]  /*4780*/  ULDC.64 UR4, c[0x0][0x650] ;  /* 0x0001940000047ab9 */ /* 0x000fe20000000a00 */
[----:B------:R0:W-:Y:S01]  /*4790*/  SYNCS.ARRIVE.TRANS64.A1T0 RZ, [R66+UR47], RZ ;  /* 0x000000ff42ff79a7 */ /* 0x0001e2000810002f */
[----:B------:R-:W-:Y:S01]  /*47a0*/  PRMT R0, RZ, 0x7610, R0 ;  /* 0x00007610ff007816 */ /* 0x000fe20000000000 */
[----:B-----5:R-:W-:Y:S02]  /*47b0*/  IMAD.MOV.U32 R19, RZ, RZ, -0x1 ;  /* 0xffffffffff137424 */ /* 0x020fe400078e00ff */
[----:B------:R-:W-:Y:S01]  /*47c0*/  IMAD.MOV.U32 R22, RZ, RZ, -0x1 ;  /* 0xffffffffff167424 */ /* 0x000fe200078e00ff */
[----:B--2---:R-:W-:-:S04]  /*47d0*/  LEA R18, P0, R2, R18, 0x1 ;  /* 0x0000001202127211 */ /* 0x004fc800078008ff */
[----:B------:R-:W-:Y:S01]  /*47e0*/  LEA.HI.X R17, R2, R17, R23, 0x1, P0 ;  /* 0x0000001102117211 */ /* 0x000fe200000f0c17 */
[----:B------:R-:W-:Y:S01]  /*47f0*/  IMAD.MOV.U32 R2, RZ, RZ, -0x1 ;  /* 0xffffffffff027424 */ /* 0x000fe200078e00ff */
[----:B------:R-:W-:-:S04]  /*4800*/  ISETP.GE.U32.AND P0, PT, R18, UR4, PT ;  /* 0x0000000412007c0c */ /* 0x000fc8000bf06070 */
[----:B------:R-:W-:-:S13]  /*4810*/  ISETP.GE.U32.AND.EX P0, PT, R17, UR5, PT, P0 ;  /* 0x0000000511007c0c */ /* 0x000fda000bf06100 */
[----:B0-----:R-:W-:Y:S05]  /*4820*/  @P0 BRA `(.L_x_102) ;  /* 0x0000000400700947 */ /* 0x001fea0003800000 */
[----:B-1----:R-:W0:Y:S01]  /*4830*/  S2R R10, SR_CTAID.X ;  /* 0x00000000000a7919 */ /* 0x002e220000002500 */
[----:B---34-:R-:W1:Y:S01]  /*4840*/  LDC.64 R8, c[0x0][0x628] ;  /* 0x00018a00ff087b82 */ /* 0x018e620000000a00 */
[----:B------:R-:W-:Y:S01]  /*4850*/  ULDC UR4, c[0x0][0x150] ;  /* 0x0000540000047ab9 */ /* 0x000fe20000000800 */
[----:B------:R-:W-:Y:S01]  /*4860*/  IMAD.MOV.U32 R6, RZ, RZ, R18 ;  /* 0x000000ffff067224 */ /* 0x000fe200078e0012 */
[----:B------:R-:W2:Y:S01]  /*4870*/  S2R R20, SR_CTAID.Y ;  /* 0x0000000000147919 */ /* 0x000ea20000002600 */
[----:B------:R-:W-:-:S04]  /*4880*/  IMAD.MOV.U32 R7, RZ, RZ, R17 ;  /* 0x000000ffff077224 */ /* 0x000fc800078e0011 */
[----:B------:R-:W3:Y:S08]  /*4890*/  LDC R15, c[0x0][0x144] ;  /* 0x00005100ff0f7b82 */ /* 0x000ef00000000800 */
[----:B------:R-:W4:Y:S08]  /*48a0*/  LDC R0, c[0x0][0x630] ;  /* 0x00018c00ff007b82 */ /* 0x000f300000000800 */
[----:B------:R-:W2:Y:S01]  /*48b0*/  LDC.64 R12, c[0x0][0x620] ;  /* 0x00018800ff0c7b82 */ /* 0x000ea20000000a00 */
[----:B-1----:R-:W-:-:S04]  /*48c0*/  ISETP.NE.U32.AND P0, PT, R8, RZ, PT ;  /* 0x000000ff0800720c */ /* 0x002fc80003f05070 */
[----:B------:R-:W-:Y:S02]  /*48d0*/  ISETP.NE.AND.EX P0, PT, R9, RZ, PT, P0 ;  /* 0x000000ff0900720c */ /* 0x000fe40003f05300 */
[----:B0-----:R-:W-:-:S05]  /*48e0*/  I2FP.F32.U32 R2, R10 ;  /* 0x0000000a00027245 */ /* 0x001fca0000201000 */
[----:B------:R-:W-:-:S04]  /*48f0*/  FMUL R2, R2, UR4 ;  /* 0x0000000402027c20 */ /* 0x000fc80008400000 */
[----:B------:R0:W1:Y:S02]  /*4900*/  F2I.U32.TRUNC.NTZ R14, R2 ;  /* 0x00000002000e7305 */ /* 0x000064000020f000 */
[----:B---34-:R-:W-:Y:S05]  /*4910*/  @!P0 BRA `(.L_x_103) ;  /* 0x0000000000288947 */ /* 0x018fea0003800000 */
[----:B------:R-:W3:Y:S02]  /*4920*/  LDC R3, c[0x0][0x634] ;  /* 0x00018d00ff037b82 */ /* 0x000ee40000000800 */
[----:B---3--:R-:W-:-:S05]  /*4930*/  IADD3 R7, P0, R18, R3, RZ ;  /* 0x0000000312077210 */ /* 0x008fca0007f1e0ff */
[----:B------:R-:W-:-:S04]  /*4940*/  IMAD.X R11, RZ, RZ, R17, P0 ;  /* 0x000000ffff0b7224 */ /* 0x000fc800000e0611 */
[----:B0-----:R-:W-:-:S04]  /*4950*/  IMAD.WIDE.U32 R2, R11, R8, RZ ;  /* 0x000000080b027225 */ /* 0x001fc800078e00ff */
[----:B------:R-:W-:-:S04]  /*4960*/  IMAD.WIDE.U32 R4, P0, R7, R9, R2 ;  /* 0x0000000907047225 */ /* 0x000fc80007800002 */
[----:B------:R-:W-:-:S04]  /*4970*/  IMAD.WIDE.U32 R2, R7, R8, RZ ;  /* 0x0000000807027225 */ /* 0x000fc800078e00ff */
[----:B------:R-:W-:Y:S01]  /*4980*/  IMAD.X R7, RZ, RZ, RZ, P0 ;  /* 0x000000ffff077224 */ /* 0x000fe200000e06ff */
[----:B------:R-:W-:Y:S01]  /*4990*/  IADD3 RZ, P0, R3, R4, RZ ;  /* 0x0000000403ff7210 */ /* 0x000fe20007f1e0ff */
[----:B------:R-:W-:-:S04]  /*49a0*/  IMAD.MOV.U32 R6, RZ, RZ, R5 ;  /* 0x000000ffff067224 */ /* 0x000fc800078e0005 */
[----:B------:R-:W-:-:S08]  /*49b0*/  IMAD.WIDE.U32.X R6, R11, R9, R6, P0 ;  /* 0x000000090b067225 */ /* 0x000fd000000e0406 */
.L_x_103:
[----:B------:R-:W3:Y:S01]  /*49c0*/  LDC.64 R26, c[0x0][0x640] ;  /* 0x00019000ff1a7b82 */ /* 0x000ee20000000a00 */
[-C--:B------:R-:W-:Y:S01]  /*49d0*/  SHF.R.U64 R11, R6, R0.reuse, R7 ;  /* 0x00000000060b7219 */ /* 0x080fe20000001207 */
[----:B------:R-:W-:Y:S01]  /*49e0*/  IMAD.MOV.U32 R19, RZ, RZ, R17 ;  /* 0x000000ffff137224 */ /* 0x000fe200078e0011 */
[----:B------:R-:W-:Y:S01]  /*49f0*/  SHF.R.U32.HI R0, RZ, R0, R7 ;  /* 0x00000000ff007219 */ /* 0x000fe20000011607 */
[----:B-1----:R-:W-:Y:S01]  /*4a00*/  IMAD.MOV R14, RZ, RZ, -R14 ;  /* 0x000000ffff0e7224 */ /* 0x002fe200078e0a0e */
[----:B------:R-:W-:Y:S01]  /*4a10*/  IADD3 R5, P0, RZ, -R11, RZ ;  /* 0x8000000bff057210 */ /* 0x000fe20007f1e0ff */
[----:B------:R-:W-:Y:S01]  /*4a20*/  ULDC UR4, c[0x0][0x154] ;  /* 0x0000550000047ab9 */ /* 0x000fe20000000800 */
[----:B------:R-:W-:Y:S01]  /*4a30*/  IMAD.MOV.U32 R7, RZ, RZ, 0x1 ;  /* 0x00000001ff077424 */ /* 0x000fe200078e00ff */
[----:B------:R-:W1:Y:S01]  /*4a40*/  LDC R4, c[0x0][0x618] ;  /* 0x00018600ff047b82 */ /* 0x000e620000000800 */
[----:B------:R-:W-:Y:S02]  /*4a50*/  IMAD R22, R15, R14, R10 ;  /* 0x0000000e0f167224 */ /* 0x000fe400078e020a */
[----:B------:R-:W-:-:S04]  /*4a60*/  IMAD.X R3, RZ, RZ, ~R0, P0 ;  /* 0x000000ffff037224 */ /* 0x000fc800000e0e00 */
[-C--:B--2---:R-:W-:Y:S01]  /*4a70*/  IMAD R0, R3, R12.reuse, RZ ;  /* 0x0000000c03007224 */ /* 0x084fe200078e02ff */
[----:B------:R-:W2:Y:S01]  /*4a80*/  LDC R6, c[0x0][0x608] ;  /* 0x00018200ff067b82 */ /* 0x000ea20000000800 */
[----:B0-----:R-:W-:-:S04]  /*4a90*/  IMAD.WIDE.U32 R2, R5, R12, R18 ;  /* 0x0000000c05027225 */ /* 0x001fc800078e0012 */
[----:B------:R-:W-:Y:S01]  /*4aa0*/  IMAD R5, R5, R13, R0 ;  /* 0x0000000d05057224 */ /* 0x000fe200078e0200 */
[----:B------:R-:W-:Y:S02]  /*4ab0*/  I2FP.F32.U32 R0, R20 ;  /* 0x0000001400007245 */ /* 0x000fe40000201000 */
[----:B------:R-:W0:Y:S01]  /*4ac0*/  LDC R24, c[0x0][0x658] ;  /* 0x00019600ff187b82 */ /* 0x000e220000000800 */
[----:B------:R-:W-:Y:S01]  /*4ad0*/  IMAD.IADD R3, R3, 0x1, R5 ;  /* 0x0000000103037824 */ /* 0x000fe200078e0205 */
[----:B---3--:R-:W-:Y:S01]  /*4ae0*/  ISETP.NE.U32.AND P0, PT, R26, RZ, PT ;  /* 0x000000ff1a00720c */ /* 0x008fe20003f05070 */
[----:B------:R-:W-:Y:S01]  /*4af0*/  FMUL R0, R0, UR4 ;  /* 0x0000000400007c20 */ /* 0x000fe20008400000 */
[----:B------:R-:W-:Y:S02]  /*4b00*/  IMAD.MOV.U32 R5, RZ, RZ, -0x1 ;  /* 0xffffffffff057424 */ /* 0x000fe400078e00ff */
[----:B------:R-:W-:Y:S01]  /*4b10*/  ISETP.NE.AND.EX P0, PT, R27, RZ, PT, P0 ;  /* 0x000000ff1b00720c */ /* 0x000fe20003f05300 */
[----:B------:R3:W4:Y:S01]  /*4b20*/  F2I.U32.TRUNC.NTZ R12, R0 ;  /* 0x00000000000c7305 */ /* 0x000722000020f000 */
[----:B------:R-:W3:Y:S01]  /*4b30*/  LDC R15, c[0x0][0x148] ;  /* 0x00005200ff0f7b82 */ /* 0x000ee20000000800 */
[----:B-1----:R-:W-:-:S02]  /*4b40*/  SHF.R.U64 R10, R2, R4, R3 ;  /* 0x00000004020a7219 */ /* 0x002fc40000001203 */
[----:B------:R-:W-:-:S05]  /*4b50*/  SHF.R.U32.HI R3, RZ, R4, R3 ;  /* 0x00000004ff037219 */ /* 0x000fca0000011603 */
[----:B------:R-:W1:Y:S01]  /*4b60*/  LDC R14, c[0x0][0x600] ;  /* 0x00018000ff0e7b82 */ /* 0x000e620000000800 */
[-CC-:B--2---:R-:W-:Y:S02]  /*4b70*/  SHF.R.U64 R8, R10, R6.reuse, R3.reuse ;  /* 0x000000060a087219 */ /* 0x184fe40000001203 */
[----:B------:R-:W-:-:S05]  /*4b80*/  SHF.R.U32.HI R3, RZ, R6, R3 ;  /* 0x00000006ff037219 */ /* 0x000fca0000011603 */
[----:B------:R-:W2:Y:S01]  /*4b90*/  LDC R21, c[0x0][0x648] ;  /* 0x00019200ff157b82 */ /* 0x000ea20000000800 */
[-CC-:B0-----:R-:W-:Y:S02]  /*4ba0*/  SHF.R.U64 R13, R8, R24.reuse, R3.reuse ;  /* 0x00000018080d7219 */ /* 0x181fe40000001203 */
[-C--:B------:R-:W-:Y:S02]  /*4bb0*/  SHF.L.U32 R5, R5, R24.reuse, RZ ;  /* 0x0000001805057219 */ /* 0x080fe400000006ff */
[-C--:B------:R-:W-:Y:S01]  /*4bc0*/  SHF.R.U32.HI R3, RZ, R24.reuse, R3 ;  /* 0x00000018ff037219 */ /* 0x080fe20000011603 */
[----:B------:R-:W-:Y:S01]  /*4bd0*/  IMAD.MOV.U32 R2, RZ, RZ, R13 ;  /* 0x000000ffff027224 */ /* 0x000fe200078e000d */
[----:B------:R-:W-:Y:S01]  /*4be0*/  SHF.L.U32 R24, R7, R24, RZ ;  /* 0x0000001807187219 */ /* 0x000fe200000006ff */
[----:B------:R-:W0:Y:S01]  /*4bf0*/  LDC R25, c[0x0][0x638] ;  /* 0x00018e00ff197b82 */ /* 0x000e220000000800 */
[----:B------:R-:W-:-:S07]  /*4c00*/  LOP3.LUT R19, RZ, R5, RZ, 0x33, !PT ;  /* 0x00000005ff137212 */ /* 0x000fce00078e33ff */
[----:B------:R-:W0:Y:S01]  /*4c10*/  LDC R28, c[0x0][0x610] ;  /* 0x00018400ff1c7b82 */ /* 0x000e220000000800 */
[----:B----4-:R-:W-:Y:S05]  /*4c20*/  @!P0 BRA `(.L_x_104) ;  /* 0x0000000000288947 */ /* 0x010fea0003800000 */
[----:B---3--:R-:W3:Y:S02]  /*4c30*/  LDC R0, c[0x0][0x64c] ;  /* 0x00019300ff007b82 */ /* 0x008ee40000000800 */
[----:B---3--:R-:W-:-:S05]  /*4c40*/  IADD3 R7, P0, R13, R0, RZ ;  /* 0x000000000d077210 */ /* 0x008fca0007f1e0ff */
        /* <DEDUP_REMOVED lines=8> */
.L_x_104:
[----:B------:R-:W4:Y:S01]  /*4cd0*/  LDC R4, c[0x0][0x65c] ;  /* 0x00019700ff047b82 */ /* 0x000f220000000800 */
[----:B--23--:R-:W-:Y:S01]  /*4ce0*/  SHF.R.U64 R0, R2, R21, R3 ;  /* 0x0000001502007219 */ /* 0x00cfe20000001203 */
[----:B-1----:R-:W-:Y:S01]  /*4cf0*/  VIADD R3, R14, 0xffffffff ;  /* 0xffffffff0e037836 */ /* 0x002fe20000000000 */
[----:B------:R-:W-:Y:S01]  /*4d00*/  LOP3.LUT R19, R8, R19, RZ, 0xc0, !PT ;  /* 0x0000001308137212 */ /* 0x000fe200078ec0ff */
[----:B------:R-:W-:Y:S02]  /*4d10*/  IMAD.MOV R12, RZ, RZ, -R12 ;  /* 0x000000ffff0c7224 */ /* 0x000fe400078e0a0c */
[----:B------:R-:W-:Y:S01]  /*4d20*/  IMAD.MOV R2, RZ, RZ, -R0 ;  /* 0x000000ffff027224 */ /* 0x000fe200078e0a00 */
[----:B------:R-:W-:Y:S01]  /*4d30*/  LOP3.LUT R3, R10, R3, RZ, 0xc0, !PT ;  /* 0x000000030a037212 */ /* 0x000fe200078ec0ff */
[----:B------:R-:W-:Y:S02]  /*4d40*/  IMAD R19, R24, R0, R19 ;  /* 0x0000000018137224 */ /* 0x000fe400078e0213 */
[----:B0-----:R-:W-:-:S04]  /*4d50*/  IMAD R0, R2, R25, R13 ;  /* 0x0000001902007224 */ /* 0x001fc800078e020d */
[----:B------:R-:W-:Y:S01]  /*4d60*/  IMAD R2, R0, R14, R3 ;  /* 0x0000000e00027224 */ /* 0x000fe200078e0203 */
[----:B----4-:R-:W-:Y:S01]  /*4d70*/  ISETP.NE.AND P0, PT, R4, 0x1, PT ;  /* 0x000000010400780c */ /* 0x010fe20003f05270 */
[----:B------:R-:W-:-:S05]  /*4d80*/  IMAD.MOV.U32 R4, RZ, RZ, 0x1 ;  /* 0x00000001ff047424 */ /* 0x000fca00078e00ff */
[----:B------:R-:W-:-:S07]  /*4d90*/  PRMT R0, R4, 0x7610, R0 ;  /* 0x0000761004007816 */ /* 0x000fce0000000000 */
[----:B------:R-:W-:-:S04]  /*4da0*/  @P0 IMAD R22, R15, R12, R20 ;  /* 0x0000000c0f160224 */ /* 0x000fc800078e0214 */
[----:B------:R-:W-:-:S05]  /*4db0*/  IMAD R19, R19, R28, R22 ;  /* 0x0000001c13137224 */ /* 0x000fca00078e0216 */
[----:B------:R-:W-:Y:S02]  /*4dc0*/  SEL R22, R2, R19, !P0 ;  /* 0x0000001302167207 */ /* 0x000fe40004000000 */
[----:B------:R-:W-:Y:S01]  /*4dd0*/  SEL R19, R19, R2, !P0 ;  /* 0x0000000213137207 */ /* 0x000fe20004000000 */
[----:B------:R-:W-:-:S07]  /*4de0*/  IMAD.MOV.U32 R2, RZ, RZ, R11 ;  /* 0x000000ffff027224 */ /* 0x000fce00078e000b */
.L_x_102:
[----:B------:R-:W-:Y:S02]  /*4df0*/  LOP3.LUT P0, RZ, R0, 0xff, RZ, 0xc0, !PT ;  /* 0x000000ff00ff7812 */ /* 0x000fe4000780c0ff */
[----:B------:R-:W-:-:S11]  /*4e00*/  LOP3.LUT R73, R73, 0x1, RZ, 0x3c, !PT ;  /* 0x0000000149497812 */ /* 0x000fd600078e3cff */
[----:B------:R-:W-:Y:S05]  /*4e10*/  @P0 BRA `(.L_x_105) ;  /* 0xffffffc800a40947 */ /* 0x000fea000383ffff */
[----:B------:R-:W-:Y:S05]  /*4e20*/  EXIT ;  /* 0x000000000000794d */ /* 0x000fea0003800000 */
.L_x_18:
[----:B------:R-:W-:-:S08]  /*4e30*/  ISETP.NE.AND P0, PT, R5, RZ, PT ;  /* 0x000000ff0500720c */ /* 0x000fd00003f05270 */
[----:B0-----:R-:W0:-:S00]  /*4e40*/  USETMAXREG.DEALLOC.CTAPOOL 0x28 ;  /* 0x00000028000079c8 */ /* 0x001e0000080e0500 */
[----:B------:R-:W-:Y:S05]  /*4e50*/  @P0 EXIT ;  /* 0x000000000000094d */ /* 0x000fea0003800000 */
[----:B0-----:R-:W-:Y:S01]  /*4e60*/  LOP3.LUT P0, RZ, R8, 0xff, RZ, 0xc0, !PT ;  /* 0x000000ff08ff7812 */ /* 0x001fe2000780c0ff */
[----:B------:R-:W-:Y:S02]  /*4e70*/  IMAD.MOV.U32 R0, RZ, RZ, 0x1 ;  /* 0x00000001ff007424 */ /* 0x000fe400078e00ff */
[----:B------:R-:W-:-:S10]  /*4e80*/  IMAD.MOV.U32 R7, RZ, RZ, RZ ;  /* 0x000000ffff077224 */ /* 0x000fd400078e00ff */
[----:B------:R-:W-:Y:S05]  /*4e90*/  @!P0 BRA `(.L_x_106) ;  /* 0x0000000c00908947 */ /* 0x000fea0003800000 */
[----:B------:R-:W0:Y:S01]  /*4ea0*/  S2UR UR9, SR_CgaCtaId ;  /* 0x00000000000979c3 */ /* 0x000e220000008800 */
[----:B------:R-:W-:Y:S01]  /*4eb0*/  UMOV UR13, 0x1 ;  /* 0x00000001000d7882 */ /* 0x000fe20000000000 */
[----:B------:R-:W-:Y:S01]  /*4ec0*/  LOP3.LUT P0, RZ, R4, 0x1f, RZ, 0xc0, !PT ;  /* 0x0000001f04ff7812 */ /* 0x000fe2000780c0ff */
[----:B------:R-:W-:Y:S01]  /*4ed0*/  ULDC UR5, c[0x0][0x658] ;  /* 0x0001960000057ab9 */ /* 0x000fe20000000800 */
[----:B------:R-:W-:Y:S01]  /*4ee0*/  UMOV UR7, 0xffffffff ;  /* 0xffffffff00077882 */ /* 0x000fe20000000000 */
[----:B------:R-:W-:Y:S01]  /*4ef0*/  BSSY B0, `(.L_x_106) ;  /* 0x00000de000007945 */ /* 0x000fe20003800000 */
[----:B------:R-:W-:Y:S01]  /*4f00*/  USHF.L.U32 UR7, UR7, UR5, URZ ;  /* 0x0000000507077299 */ /* 0x000fe2000800063f */
[C---:B------:R-:W-:Y:S01]  /*4f10*/  ISETP.NE.AND P2, PT, R3.reuse, RZ, PT ;  /* 0x000000ff0300720c */ /* 0x040fe20003f45270 */
[----:B------:R-:W-:Y:S01]  /*4f20*/  IMAD.MOV.U32 R8, RZ, RZ, 0x1 ;  /* 0x00000001ff087424 */ /* 0x000fe200078e00ff */
[----:B------:R-:W-:Y:S01]  /*4f30*/  ISETP.NE.OR P0, PT, R3, RZ, !P0 ;  /* 0x000000ff0300720c */ /* 0x000fe20004705670 */
[----:B------:R-:W-:Y:S01]  /*4f40*/  IMAD.MOV.U32 R0, RZ, RZ, 0x1 ;  /* 0x00000001ff007424 */ /* 0x000fe200078e00ff */
[----:B------:R-:W-:Y:S01]  /*4f50*/  LOP3.LUT R6, R16, 0x2, RZ, 0xfc, !PT ;  /* 0x0000000210067812 */ /* 0x000fe200078efcff */
[----:B------:R-:W-:Y:S01]  /*4f60*/  IMAD.MOV.U32 R7, RZ, RZ, RZ ;  /* 0x000000ffff077224 */ /* 0x000fe200078e00ff */
[----:B------:R-:W-:Y:S01]  /*4f70*/  ULDC UR4, c[0x0][0x600] ;  /* 0x0001800000047ab9 */ /* 0x000fe20000000800 */
[----:B------:R-:W-:Y:S01]  /*4f80*/  UMOV UR18, 0x1111 ;  /* 0x0000111100127882 */ /* 0x000fe20000000000 */
[----:B------:R-:W-:-:S02]  /*4f90*/  USHF.L.U32 UR5, UR13, UR5, URZ ;  /* 0x000000050d057299 */ /* 0x000fc4000800063f */
[----:B------:R-:W-:Y:S02]  /*4fa0*/  UIADD3 UR28, UR40, 0x1, URZ ;  /* 0x00000001281c7890 */ /* 0x000fe4000fffe03f */
[----:B------:R-:W-:Y:S02]  /*4fb0*/  UIADD3 UR4, UR4, -0x1, URZ ;  /* 0xffffffff04047890 */ /* 0x000fe4000fffe03f */
[----:B------:R-:W-:Y:S01]  /*4fc0*/  ULOP3.LUT UR7, URZ, UR7, URZ, 0x33, !UPT ;  /* 0x000000073f077292 */ /* 0x000fe2000f8e333f */
[----:B------:R-:W-:Y:S01]  /*4fd0*/  ULDC.64 UR24, c[0x0][0x198] ;  /* 0x0000660000187ab9 */ /* 0x000fe20000000a00 */
[----:B0-----:R-:W-:Y:S02]  /*4fe0*/  USHF.R.U32.HI UR27, URZ, 0x2, UR9 ;  /* 0x000000023f1b7899 */ /* 0x001fe40008011609 */
[----:B------:R-:W-:Y:S02]  /*4ff0*/  ULOP3.LUT UR8, UR9, 0x3, URZ, 0xc0, !UPT ;  /* 0x0000000309087892 */ /* 0x000fe4000f8ec03f */
[----:B------:R-:W-:-:S02]  /*5000*/  USHF.L.U32 UR6, UR9, 0x4, URZ ;  /* 0x0000000409067899 */ /* 0x000fc4000800063f */
[----:B------:R-:W-:Y:S02]  /*5010*/  USHF.L.U32 UR26, UR9, 0xa, URZ ;  /* 0x0000000a091a7899 */ /* 0x000fe4000800063f */
[----:B------:R-:W-:Y:S02]  /*5020*/  ULOP3.LUT UR9, UR9, 0xfffffffc, URZ, 0xc0, !UPT ;  /* 0xfffffffc09097892 */ /* 0x000fe4000f8ec03f */
[----:B------:R-:W-:Y:S02]  /*5030*/  UISETP.GT.U32.AND UP0, UPT, UR8, 0xffff, UPT ;  /* 0x0000ffff0800788c */ /* 0x000fe4000bf04070 */
[----:B------:R-:W-:Y:S02]  /*5040*/  ULOP3.LUT UR11, UR9, 0x1, URZ, 0xfc, !UPT ;  /* 0x00000001090b7892 */ /* 0x000fe4000f8efc3f */
[----:B------:R-:W-:Y:S02]  /*5050*/  ULOP3.LUT UR12, UR9, 0x2, URZ, 0xfc, !UPT ;  /* 0x00000002090c7892 */ /* 0x000fe4000f8efc3f */
[----:B------:R-:W-:-:S02]  /*5060*/  USHF.L.U32 UR10, UR13, UR9, URZ ;  /* 0x000000090d0a7299 */ /* 0x000fc4000800063f */
[----:B------:R-:W-:Y:S02]  /*5070*/  ULOP3.LUT UR9, UR9, 0x3, URZ, 0xfc, !UPT ;  /* 0x0000000309097892 */ /* 0x000fe4000f8efc3f */
[----:B------:R-:W-:Y:S02]  /*5080*/  USHF.L.U32 UR11, UR13, UR11, URZ ;  /* 0x0000000b0d0b7299 */ /* 0x000fe4000800063f */
[----:B------:R-:W-:Y:S02]  /*5090*/  USHF.L.U32 UR12, UR13, UR12, URZ ;  /* 0x0000000c0d0c7299 */ /* 0x000fe4000800063f */
[----:B------:R-:W-:Y:S02]  /*50a0*/  USEL UR8, UR8, 0xffff, !UP0 ;  /* 0x0000ffff08087887 */ /* 0x000fe4000c000000 */
[----:B------:R-:W-:Y:S02]  /*50b0*/  USHF.L.U32 UR9, UR13, UR9, URZ ;  /* 0x000000090d097299 */ /* 0x000fe4000800063f */
[----:B------:R-:W-:-:S02]  /*50c0*/  ULOP3.LUT UR10, UR12, UR10, UR11, 0xfe, !UPT ;  /* 0x0000000a0c0a7292 */ /* 0x000fc4000f8efe0b */
[----:B------:R-:W-:Y:S02]  /*50d0*/  ULOP3.LUT UR8, UR8, 0xffff, URZ, 0xc0, !UPT ;  /* 0x0000ffff08087892 */ /* 0x000fe4000f8ec03f */
[----:B------:R-:W-:Y:S02]  /*50e0*/  ULOP3.LUT UR6, UR6, 0x30, URZ, 0xc0, !UPT ;  /* 0x0000003006067892 */ /* 0x000fe4000f8ec03f */
[----:B------:R-:W-:Y:S02]  /*50f0*/  ULOP3.LUT UR13, UR10, UR9, URZ, 0xfc, !UPT ;  /* 0x000000090a0d7292 */ /* 0x000fe4000f8efc3f */
[----:B------:R-:W-:-:S12]  /*5100*/  USHF.L.U32 UR18, UR18, UR8, URZ ;  /* 0x0000000812127299 */ /* 0x000fd8000800063f */
.L_x_118:
[----:B------:R-:W-:-:S03]  /*5110*/  UMOV UR8, 0xffffffff ;  /* 0xffffffff00087882 */ /* 0x000fc60000000000 */
[----:B------:R-:W-:Y:S05]  /*5120*/  BRA.DIV UR8, `(.L_x_107) ;  /* 0x0000001608687947 */ /* 0x000fea000b800000 */
[----:B------:R-:W-:-:S13]  /*5130*/  ELECT P6, URZ, PT ;  /* 0x00000000003f782f */ /* 0x000fda00038c0000 */
.L_x_141:
[----:B------:R-:W0:Y:S01]  /*5140*/  LDC R3, c[0x0][0x28c] ;  /* 0x0000a300ff037b82 */ /* 0x000e220000000800 */
[----:B------:R-:W-:Y:S01]  /*5150*/  BSSY B1, `(.L_x_108) ;  /* 0x000003e000017945 */ /* 0x000fe20003800000 */
[----:B0-----:R-:W-:-:S13]  /*5160*/  ISETP.LT.OR P6, PT, R3, 0x1, !P6 ;  /* 0x000000010300780c */ /* 0x001fda00077c1670 */
[----:B------:R-:W-:Y:S05]  /*5170*/  @P6 BRA `(.L_x_109) ;  /* 0x0000000000ec6947 */ /* 0x000fea0003800000 */
[----:B------:R-:W-:Y:S01]  /*5180*/  LEA R19, R19, UR27, 0x2 ;  /* 0x0000001b13137c11 */ /* 0x000fe2000f8e10ff */
[----:B------:R-:W-:Y:S01]  /*5190*/  IMAD.MOV.U32 R12, RZ, RZ, RZ ;  /* 0x000000ffff0c7224 */ /* 0x000fe200078e00ff */
[----:B------:R-:W-:Y:S01]  /*51a0*/  LEA R22, R22, UR6, 0x6 ;  /* 0x0000000616167c11 */ /* 0x000fe2000f8e30ff */
[----:B------:R-:W-:Y:S02]  /*51b0*/  IMAD.U32 R13, RZ, RZ, UR28 ;  /* 0x0000001cff0d7e24 */ /* 0x000fe4000f8e00ff */
[----:B------:R-:W-:Y:S02]  /*51c0*/  IMAD.MOV.U32 R3, RZ, RZ, R0 ;  /* 0x000000ffff037224 */ /* 0x000fe400078e0000 */
[----:B------:R-:W-:Y:S02]  /*51d0*/  IMAD.MOV.U32 R4, RZ, RZ, R7 ;  /* 0x000000ffff047224 */ /* 0x000fe400078e0007 */
[----:B------:R-:W-:-:S07]  /*51e0*/  IMAD.SHL.U32 R19, R19, 0x10, RZ ;  /* 0x0000001013137824 */ /* 0x000fce00078e00ff */
.L_x_113:
[----:B------:R-:W0:Y:S01]  /*51f0*/  S2R R10, SR_CgaCtaId ;  /* 0x00000000000a7919 */ /* 0x000e220000008800 */
[----:B------:R-:W-:Y:S01]  /*5200*/  MOV R5, 0x400 ;  /* 0x0000040000057802 */ /* 0x000fe20000000f00 */
[----:B------:R-:W1:Y:S03]  /*5210*/  @!P2 LDC R9, c[0x0][0x500] ;  /* 0x00014000ff09ab82 */ /* 0x000e660000000800 */
[----:B0-----:R-:W-:Y:S02]  /*5220*/  LEA R11, R10, R5, 0x18 ;  /* 0x000000050a0b7211 */ /* 0x001fe400078ec0ff */
[----:B------:R-:W-:-:S03]  /*5230*/  SHF.L.U32 R5, R3, 0x1f, RZ ;  /* 0x0000001f03057819 */ /* 0x000fc600000006ff */
[----:B------:R-:W-:-:S04]  /*5240*/  IMAD R10, R4, 0x8, R11 ;  /* 0x00000008040a7824 */ /* 0x000fc800078e020b */
[----:B------:R-:W0:Y:S02]  /*5250*/  SYNCS.PHASECHK.TRANS64.TRYWAIT P1, [R10+URZ+0x70], R5 ;  /* 0x000070050a0075a7 */ /* 0x000e24000802017f */
[----:B01----:R-:W-:Y:S05]  /*5260*/  @!P1 BRA `(.L_x_110) ;  /* 0x0000001400389947 */ /* 0x003fea0003800000 */
.L_x_142:
[----:B0-----:R-:W-:Y:S01]  /*5270*/  PRMT R5, R6, 0x9910, RZ ;  /* 0x0000991006057816 */ /* 0x001fe200000000ff */
[----:B------:R0:W-:Y:S03]  /*5280*/  @!P2 SYNCS.ARRIVE.TRANS64 RZ, [R10+URZ], R9 ;  /* 0x000000090affa9a7 */ /* 0x0001e6000800003f */
[----:B------:R-:W-:-:S13]  /*5290*/  ISETP.NE.AND P1, PT, R5, 0x2, PT ;  /* 0x000000020500780c */ /* 0x000fda0003f25270 */
[----:B0-----:R-:W-:Y:S05]  /*52a0*/  @P1 BRA `(.L_x_111) ;  /* 0x0000000000041947 */ /* 0x001fea0003800000 */
[----:B------:R-:W-:Y:S01]  /*52b0*/  BPT.TRAP 0x1 ;  /* 0x000000040000795c */ /* 0x000fe20000300000 */
.L_x_111:
[----:B------:R-:W-:Y:S05]  /*52c0*/  @P0 BRA `(.L_x_112) ;  /* 0x0000000000040947 */ /* 0x000fea0003800000 */
[----:B------:R-:W-:Y:S01]  /*52d0*/  BPT.TRAP 0x1 ;  /* 0x000000040000795c */ /* 0x000fe20000300000 */
.L_x_112:
[----:B------:R-:W-:Y:S01]  /*52e0*/  R2UR UR8, R4 ;  /* 0x00000000040872ca */ /* 0x000fe200000e0000 */
[----:B------:R-:W-:Y:S01]  /*52f0*/  VIADD R13, R13, 0xffffffff ;  /* 0xffffffff0d0d7836 */ /* 0x000fe20000000000 */
[----:B------:R-:W-:Y:S01]  /*5300*/  R2UR UR15, R11 ;  /* 0x000000000b0f72ca */ /* 0x000fe200000e0000 */
[----:B------:R-:W-:Y:S01]  /*5310*/  UIADD3 UR14, UP0, UR24, 0xf0, URZ ;  /* 0x000000f0180e7890 */ /* 0x000fe2000ff1e03f */
[----:B------:R-:W-:Y:S01]  /*5320*/  R2UR UR22, R19 ;  /* 0x00000000131672ca */ /* 0x000fe200000e0000 */
[----:B------:R-:W-:Y:S01]  /*5330*/  UIADD3 UR30, UP1, UR24, 0x1f0, URZ ;  /* 0x000001f0181e7890 */ /* 0x000fe2000ff3e03f */
[----:B------:R-:W-:Y:S01]  /*5340*/  R2UR UR9, R10 ;  /* 0x000000000a0972ca */ /* 0x000fe200000e0000 */
[----:B------:R-:W-:Y:S01]  /*5350*/  UPRMT UR19, URZ, 0x5410, UR18 ;  /* 0x000054103f137896 */ /* 0x000fe20008000012 */
[----:B------:R-:W-:Y:S01]  /*5360*/  R2UR UR10, R12 ;  /* 0x000000000c0a72ca */ /* 0x000fe200000e0000 */
[----:B------:R-:W-:Y:S01]  /*5370*/  VIADD R4, R4, 0x1 ;  /* 0x0000000104047836 */ /* 0x000fe20000000000 */
[----:B------:R-:W-:Y:S01]  /*5380*/  R2UR UR12, R2 ;  /* 0x00000000020c72ca */ /* 0x000fe200000e0000 */
[----:B------:R-:W-:Y:S01]  /*5390*/  UPRMT UR29, URZ, 0x5410, UR13 ;  /* 0x000054103f1d7896 */ /* 0x000fe2000800000d */
[----:B------:R-:W-:Y:S01]  /*53a0*/  R2UR UR23, R22 ;  /* 0x00000000161772ca */ /* 0x000fe200000e0000 */
[----:B------:R-:W-:Y:S01]  /*53b0*/  USHF.L.U32 UR8, UR8, 0xc, URZ ;  /* 0x0000000c08087899 */ /* 0x000fe2000800063f */
[----:B------:R-:W-:Y:S01]  /*53c0*/  ISETP.GT.AND P3, PT, R13, 0x1, PT ;  /* 0x000000010d00780c */ /* 0x000fe20003f64270 */
[----:B------:R-:W-:Y:S01]  /*53d0*/  UIADD3.X UR31, URZ, UR25, URZ, UP1, !UPT ;  /* 0x000000193f1f7290 */ /* 0x000fe20008ffe43f */
[----:B------:R-:W-:Y:S01]  /*53e0*/  ISETP.NE.AND P1, PT, R4, 0xe, PT ;  /* 0x0000000e0400780c */ /* 0x000fe20003f25270 */
[----:B------:R-:W-:Y:S01]  /*53f0*/  ULEA UR11, UR27, UR8, 0xa ;  /* 0x000000081b0b7291 */ /* 0x000fe2000f8e503f */
[----:B------:R-:W-:Y:S01]  /*5400*/  VIADD R12, R12, 0x40 ;  /* 0x000000400c0c7836 */ /* 0x000fe20000000000 */
[----:B------:R-:W-:Y:S01]  /*5410*/  ULOP3.LUT UR8, UR8, 0xc00, UR26, 0xf8, !UPT ;  /* 0x00000c0008087892 */ /* 0x000fe2000f8ef81a */
[----:B------:R-:W-:Y:S01]  /*5420*/  SEL R10, RZ, 0x1, P1 ;  /* 0x00000001ff0a7807 */ /* 0x000fe20000800000 */
[----:B------:R-:W-:Y:S01]  /*5430*/  ULEA UR11, UR11, UR15, 0x1 ;  /* 0x0000000f0b0b7291 */ /* 0x000fe2000f8e083f */
[----:B------:R-:W-:Y:S01]  /*5440*/  SEL R4, R4, RZ, P1 ;  /* 0x000000ff04047207 */ /* 0x000fe20000800000 */
[----:B------:R-:W-:Y:S01]  /*5450*/  ULEA UR8, UR8, UR15, 0x1 ;  /* 0x0000000f08087291 */ /* 0x000fe2000f8e083f */
[----:B------:R-:W-:Y:S01]  /*5460*/  LOP3.LUT R3, R3, R10, RZ, 0x3c, !PT ;  /* 0x0000000a03037212 */ /* 0x000fe200078e3cff */
[----:B------:R-:W-:-:S02]  /*5470*/  UIADD3 UR20, UR11, 0x200, URZ ;  /* 0x000002000b147890 */ /* 0x000fc4000fffe03f */
[----:B------:R-:W-:Y:S02]  /*5480*/  UIADD3.X UR15, URZ, UR25, URZ, UP0, !UPT ;  /* 0x000000193f0f7290 */ /* 0x000fe400087fe43f */
[----:B------:R-:W-:Y:S01]  /*5490*/  UIADD3 UR21, UR8, 0x1c200, URZ ;  /* 0x0001c20008157890 */ /* 0x000fe2000fffe03f */
[----:B------:R-:W-:Y:S01]  /*54a0*/  UMOV UR16, 0x0 ;  /* 0x0000000000107882 */ /* 0x000fe20000000000 */
[----:B------:R-:W-:Y:S01]  /*54b0*/  UMOV UR17, 0x10000000 ;  /* 0x1000000000117882 */ /* 0x000fe20000000000 */
[----:B------:R-:W-:Y:S01]  /*54c0*/  UMOV UR11, UR22 ;  /* 0x00000016000b7c82 */ /* 0x000fe20008000000 */
[----:B------:R-:W-:-:S03]  /*54d0*/  UMOV UR8, UR20 ;  /* 0x0000001400087c82 */ /* 0x000fc60008000000 */
[----:B------:R0:W-:Y:S02]  /*54e0*/  UTMALDG.3D.MULTICAST [UR8], [UR14], UR19, desc[UR16] ;  /* 0x000010080e0073b4 */ /* 0x0001e40008011813 */
[----:B0-----:R-:W-:Y:S01]  /*54f0*/  UMOV UR8, UR21 ;  /* 0x0000001500087c82 */ /* 0x001fe20008000000 */
[----:B------:R-:W-:Y:S02]  /*5500*/  UMOV UR11, UR23 ;  /* 0x00000017000b7c82 */ /* 0x000fe40008000000 */
[----:B------:R0:W-:Y:S02]  /*5510*/  UTMALDG.3D.MULTICAST [UR8], [UR30], UR29, desc[UR16] ;  /* 0x000010081e0073b4 */ /* 0x0001e4000801181d */
[----:B0-----:R-:W-:Y:S05]  /*5520*/  @P3 BRA `(.L_x_113) ;  /* 0xfffffffc00303947 */ /* 0x001fea000383ffff */
.L_x_109:
[----:B------:R-:W-:Y:S05]  /*5530*/  BSYNC B1 ;  /* 0x0000000000017941 */ /* 0x000fea0003800000 */
.L_x_108:
[----:B------:R-:W2:Y:S01]  /*5540*/  LDL.64 R10, [R1] ;  /* 0x00000000010a7983 */ /* 0x000ea20000100a00 */
[----:B------:R-:W-:Y:S01]  /*5550*/  LOP3.LUT P4, RZ, R8, 0xff, RZ, 0xc0, !PT ;  /* 0x000000ff08ff7812 */ /* 0x000fe2000788c0ff */
[----:B------:R-:W-:Y:S01]  /*5560*/  VIADD R4, R7, UR40 ;  /* 0x0000002807047c36 */ /* 0x000fe20008000000 */
[----:B------:R-:W-:Y:S01]  /*5570*/  ULDC.64 UR8, c[0x0][0x650] ;  /* 0x0001940000087ab9 */ /* 0x000fe20000000a00 */
[----:B------:R-:W-:Y:S01]  /*5580*/  IMAD.U32 R5, RZ, RZ, UR40 ;  /* 0x00000028ff057e24 */ /* 0x000fe2000f8e00ff */
[----:B------:R-:W-:Y:S01]  /*5590*/  UISETP.GE.U32.AND UP0, UPT, UR40, 0xe, UPT ;  /* 0x0000000e2800788c */ /* 0x000fe2000bf06070 */
[----:B------:R-:W-:Y:S01]  /*55a0*/  BSSY B1, `(.L_x_114) ;  /* 0x0000070000017945 */ /* 0x000fe20003800000 */
[----:B------:R-:W-:Y:S01]  /*55b0*/  SHF.R.U32.HI R2, RZ, 0x1, R4 ;  /* 0x00000001ff027819 */ /* 0x000fe20000011604 */
[----:B------:R-:W-:Y:S01]  /*55c0*/  IMAD.MOV.U32 R19, RZ, RZ, -0x1 ;  /* 0xffffffffff137424 */ /* 0x000fe200078e00ff */
[----:B------:R-:W-:Y:S01]  /*55d0*/  ISETP.GT.U32.AND P1, PT, R4, 0xd, PT ;  /* 0x0000000d0400780c */ /* 0x000fe20003f24070 */
[----:B------:R-:W-:Y:S01]  /*55e0*/  IMAD.MOV.U32 R22, RZ, RZ, -0x1 ;  /* 0xffffffffff167424 */ /* 0x000fe200078e00ff */
[----:B------:R-:W-:-:S02]  /*55f0*/  PLOP3.LUT P3, PT, PT, PT, UP0, 0x80, 0x0 ;  /* 0x000000000000781c */ /* 0x000fc40003f6f008 */
[----:B------:R-:W-:Y:S01]  /*5600*/  ISETP.LT.U32.AND P1, PT, R5, 0xe, P1 ;  /* 0x0000000e0500780c */ /* 0x000fe20000f21070 */
[----:B------:R-:W0:Y:S01]  /*5610*/  @P4 S2R R8, SR_CgaCtaId ;  /* 0x0000000000084919 */ /* 0x000e220000008800 */
[----:B------:R-:W-:-:S04]  /*5620*/  @P4 MOV R3, 0x400 ;  /* 0x0000040000034802 */ /* 0x000fc80000000f00 */
[----:B0-----:R-:W-:Y:S01]  /*5630*/  @P4 LEA R8, R8, R3, 0x18 ;  /* 0x0000000308084211 */ /* 0x001fe200078ec0ff */
[----:B------:R-:W-:-:S03]  /*5640*/  IMAD.WIDE.U32 R2, R2, -0x6db6db6d, RZ ;  /* 0x9249249302027825 */ /* 0x000fc600078e00ff */
[----:B------:R0:W-:Y:S01]  /*5650*/  @P4 SYNCS.ARRIVE.TRANS64.A1T0 RZ, [R8+URZ+0x118], RZ ;  /* 0x000118ff08ff49a7 */ /* 0x0001e2000810003f */
[----:B------:R-:W-:Y:S01]  /*5660*/  IMAD.MOV.U32 R2, RZ, RZ, -0x1 ;  /* 0xffffffffff027424 */ /* 0x000fe200078e00ff */
[----:B------:R-:W-:Y:S02]  /*5670*/  SHF.R.U32.HI R5, RZ, 0x2, R3 ;  /* 0x00000002ff057819 */ /* 0x000fe40000011603 */
[----:B------:R-:W-:-:S03]  /*5680*/  SEL R3, RZ, 0x1, !P1 ;  /* 0x00000001ff037807 */ /* 0x000fc60004800000 */
[----:B------:R-:W-:Y:S01]  /*5690*/  IMAD R7, R5, -0xe, R4 ;  /* 0xfffffff205077824 */ /* 0x000fe200078e0204 */
[----:B------:R-:W-:Y:S02]  /*56a0*/  LOP3.LUT R0, R0, R3, RZ, 0x3c, !PT ;  /* 0x0000000300007212 */ /* 0x000fe400078e3cff */
[----:B------:R-:W-:Y:S02]  /*56b0*/  PRMT R3, RZ, 0x7610, R3 ;  /* 0x00007610ff037816 */ /* 0x000fe40000000003 */
[----:B------:R-:W-:Y:S02]  /*56c0*/  @P3 LOP3.LUT R0, R0, 0x1, R5, 0x78, !PT ;  /* 0x0000000100003812 */ /* 0x000fe400078e7805 */
[----:B0-----:R-:W-:Y:S02]  /*56d0*/  PRMT R8, RZ, 0x7610, R8 ;  /* 0x00007610ff087816 */ /* 0x001fe40000000008 */
[----:B--2---:R-:W-:-:S04]  /*56e0*/  IADD3 R18, P4, R18, R10, RZ ;  /* 0x0000000a12127210 */ /* 0x004fc80007f9e0ff */
[----:B------:R-:W-:Y:S01]  /*56f0*/  ISETP.GE.U32.AND P1, PT, R18, UR8, PT ;  /* 0x0000000812007c0c */ /* 0x000fe2000bf26070 */
[----:B------:R-:W-:-:S05]  /*5700*/  IMAD.X R17, R17, 0x1, R23, P4 ;  /* 0x0000000111117824 */ /* 0x000fca00020e0617 */
[----:B------:R-:W-:-:S13]  /*5710*/  ISETP.GE.U32.AND.EX P1, PT, R17, UR9, PT, P1 ;  /* 0x0000000911007c0c */ /* 0x000fda000bf26110 */
[----:B------:R-:W-:Y:S05]  /*5720*/  @P1 BRA `(.L_x_115) ;  /* 0x00000004005c1947 */ /* 0x000fea0003800000 */
[----:B------:R-:W0:Y:S01]  /*5730*/  S2R R11, SR_CTAID.X ;  /* 0x00000000000b7919 */ /* 0x000e220000002500 */
[----:B------:R-:W-:Y:S01]  /*5740*/  ULDC.64 UR8, c[0x0][0x628] ;  /* 0x00018a0000087ab9 */ /* 0x000fe20000000a00 */
[----:B------:R-:W1:Y:S01]  /*5750*/  LDC R12, c[0x0][0x144] ;  /* 0x00005100ff0c7b82 */ /* 0x000e620000000800 */
[----:B------:R-:W-:Y:S01]  /*5760*/  ISETP.NE.U32.AND P1, PT, RZ, UR8, PT ;  /* 0x00000008ff007c0c */ /* 0x000fe2000bf25070 */
[----:B------:R-:W2:Y:S01]  /*5770*/  S2R R9, SR_CTAID.Y ;  /* 0x0000000000097919 */ /* 0x000ea20000002600 */
[----:B------:R-:W-:Y:S01]  /*5780*/  ULDC UR10, c[0x0][0x150] ;  /* 0x00005400000a7ab9 */ /* 0x000fe20000000800 */
[----:B------:R-:W-:Y:S01]  /*5790*/  ULDC UR11, c[0x0][0x630] ;  /* 0x00018c00000b7ab9 */ /* 0x000fe20000000800 */
[----:B------:R-:W-:Y:S01]  /*57a0*/  ISETP.NE.AND.EX P1, PT, RZ, UR9, PT, P1 ;  /* 0x00000009ff007c0c */ /* 0x000fe2000bf25310 */
[----:B------:R-:W-:Y:S01]  /*57b0*/  IMAD.MOV.U32 R2, RZ, RZ, R18 ;  /* 0x000000ffff027224 */ /* 0x000fe200078e0012 */
[----:B0-----:R-:W-:-:S05]  /*57c0*/  I2FP.F32.U32 R3, R11 ;  /* 0x0000000b00037245 */ /* 0x001fca0000201000 */
[----:B------:R-:W-:Y:S01]  /*57d0*/  FMUL R14, R3, UR10 ;  /* 0x0000000a030e7c20 */ /* 0x000fe20008400000 */
[----:B------:R-:W-:-:S05]  /*57e0*/  IMAD.MOV.U32 R3, RZ, RZ, R17 ;  /* 0x000000ffff037224 */ /* 0x000fca00078e0011 */
[----:B--2---:R-:W-:Y:S05]  /*57f0*/  @!P1 BRA `(.L_x_116) ;  /* 0x0000000000289947 */ /* 0x004fea0003800000 */
[----:B------:R-:W-:Y:S02]  /*5800*/  ULDC UR10, c[0x0][0x634] ;  /* 0x00018d00000a7ab9 */ /* 0x000fe40000000800 */
[----:B------:R-:W-:-:S05]  /*5810*/  IADD3 R3, P1, R18, UR10, RZ ;  /* 0x0000000a12037c10 */ /* 0x000fca000ff3e0ff */
[----:B------:R-:W-:-:S04]  /*5820*/  IMAD.X R13, RZ, RZ, R17, P1 ;  /* 0x000000ffff0d7224 */ /* 0x000fc800008e0611 */
[----:B------:R-:W-:-:S04]  /*5830*/  IMAD.WIDE.U32 R4, R13, UR8, RZ ;  /* 0x000000080d047c25 */ /* 0x000fc8000f8e00ff */
[----:B------:R-:W-:-:S04]  /*5840*/  IMAD.WIDE.U32 R4, P1, R3, UR9, R4 ;  /* 0x0000000903047c25 */ /* 0x000fc8000f820004 */
[----:B------:R-:W-:-:S04]  /*5850*/  IMAD.WIDE.U32 R2, R3, UR8, RZ ;  /* 0x0000000803027c25 */ /* 0x000fc8000f8e00ff */
[----:B------:R-:W-:Y:S01]  /*5860*/  IMAD.MOV.U32 R2, RZ, RZ, R5 ;  /* 0x000000ffff027224 */ /* 0x000fe200078e0005 */
[----:B------:R-:W-:Y:S01]  /*5870*/  IADD3 RZ, P3, R3, R4, RZ ;  /* 0x0000000403ff7210 */ /* 0x000fe20007f7e0ff */
[----:B------:R-:W-:-:S04]  /*5880*/  IMAD.X R3, RZ, RZ, RZ, P1 ;  /* 0x000000ffff037224 */ /* 0x000fc800008e06ff */
[----:B------:R-:W-:-:S08]  /*5890*/  IMAD.WIDE.U32.X R2, R13, UR9, R2, P3 ;  /* 0x000000090d027c25 */ /* 0x000fd000098e0402 */
.L_x_116:
[--C-:B------:R-:W-:Y:S01]  /*58a0*/  SHF.R.U64 R10, R2, UR11, R3.reuse ;  /* 0x0000000b020a7c19 */ /* 0x100fe20008001203 */
[----:B------:R-:W0:Y:S01]  /*58b0*/  F2I.U32.TRUNC.NTZ R14, R14 ;  /* 0x0000000e000e7305 */ /* 0x000e22000020f000 */
[----:B------:R-:W-:Y:S01]  /*58c0*/  SHF.R.U32.HI R2, RZ, UR11, R3 ;  /* 0x0000000bff027c19 */ /* 0x000fe20008011603 */
[----:B------:R-:W-:Y:S01]  /*58d0*/  ULDC.64 UR8, c[0x0][0x620] ;  /* 0x0001880000087ab9 */ /* 0x000fe20000000a00 */
[----:B------:R-:W-:Y:S01]  /*58e0*/  IADD3 R5, P1, RZ, -R10, RZ ;  /* 0x8000000aff057210 */ /* 0x000fe20007f3e0ff */
[----:B------:R-:W-:Y:S01]  /*58f0*/  IMAD.MOV.U32 R3, RZ, RZ, R17 ;  /* 0x000000ffff037224 */ /* 0x000fe200078e0011 */
[----:B------:R-:W-:-:S03]  /*5900*/  ULDC.64 UR10, c[0x0][0x640] ;  /* 0x00019000000a7ab9 */ /* 0x000fc60000000a00 */
[----:B------:R-:W-:Y:S01]  /*5910*/  IMAD.X R2, RZ, RZ, ~R2, P1 ;  /* 0x000000ffff027224 */ /* 0x000fe200008e0e02 */
[----:B------:R-:W-:-:S03]  /*5920*/  ISETP.NE.U32.AND P1, PT, RZ, UR10, PT ;  /* 0x0000000aff007c0c */ /* 0x000fc6000bf25070 */
[----:B------:R-:W-:Y:S01]  /*5930*/  IMAD R4, R2, UR8, RZ ;  /* 0x0000000802047c24 */ /* 0x000fe2000f8e02ff */
[----:B------:R-:W-:Y:S01]  /*5940*/  ISETP.NE.AND.EX P1, PT, RZ, UR11, PT, P1 ;  /* 0x0000000bff007c0c */ /* 0x000fe2000bf25310 */
[----:B------:R-:W-:-:S04]  /*5950*/  IMAD.MOV.U32 R2, RZ, RZ, R18 ;  /* 0x000000ffff027224 */ /* 0x000fc800078e0012 */
[----:B------:R-:W-:Y:S01]  /*5960*/  IMAD.WIDE.U32 R2, R5, UR8, R2 ;  /* 0x0000000805027c25 */ /* 0x000fe2000f8e0002 */
[----:B------:R-:W-:-:S03]  /*5970*/  ULDC UR8, c[0x0][0x618] ;  /* 0x0001860000087ab9 */ /* 0x000fc60000000800 */
[----:B------:R-:W-:Y:S01]  /*5980*/  IMAD R5, R5, UR9, R4 ;  /* 0x0000000905057c24 */ /* 0x000fe2000f8e0204 */
[----:B------:R-:W-:Y:S01]  /*5990*/  ULDC UR9, c[0x0][0x154] ;  /* 0x0000550000097ab9 */ /* 0x000fe20000000800 */
[----:B0-----:R-:W-:Y:S02]  /*59a0*/  IMAD.MOV R4, RZ, RZ, -R14 ;  /* 0x000000ffff047224 */ /* 0x001fe400078e0a0e */
[----:B------:R-:W0:Y:S01]  /*59b0*/  LDC R14, c[0x0][0x148] ;  /* 0x00005200ff0e7b82 */ /* 0x000e220000000800 */
[----:B------:R-:W-:Y:S02]  /*59c0*/  IMAD.IADD R3, R3, 0x1, R5 ;  /* 0x0000000103037824 */ /* 0x000fe400078e0205 */
[----:B-1----:R-:W-:Y:S01]  /*59d0*/  IMAD R11, R12, R4, R11 ;  /* 0x000000040c0b7224 */ /* 0x002fe200078e020b */
[----:B------:R-:W-:Y:S02]  /*59e0*/  I2FP.F32.U32 R4, R9 ;  /* 0x0000000900047245 */ /* 0x000fe40000201000 */
[----:B------:R-:W-:-:S02]  /*59f0*/  SHF.R.U64 R12, R2, UR8, R3 ;  /* 0x00000008020c7c19 */ /* 0x000fc40008001203 */
[----:B------:R-:W-:Y:S01]  /*5a00*/  SHF.R.U32.HI R3, RZ, UR8, R3 ;  /* 0x00000008ff037c19 */ /* 0x000fe20008011603 */
[----:B------:R-:W-:Y:S01]  /*5a10*/  FMUL R4, R4, UR9 ;  /* 0x0000000904047c20 */ /* 0x000fe20008400000 */
[----:B------:R-:W-:Y:S02]  /*5a20*/  ULDC UR8, c[0x0][0x608] ;  /* 0x0001820000087ab9 */ /* 0x000fe40000000800 */
[--C-:B------:R-:W-:Y:S01]  /*5a30*/  SHF.R.U64 R15, R12, UR8, R3.reuse ;  /* 0x000000080c0f7c19 */ /* 0x100fe20008001203 */
[----:B------:R1:W2:Y:S01]  /*5a40*/  F2I.U32.TRUNC.NTZ R20, R4 ;  /* 0x0000000400147305 */ /* 0x0002a2000020f000 */
[----:B------:R-:W-:Y:S01]  /*5a50*/  SHF.R.U32.HI R2, RZ, UR8, R3 ;  /* 0x00000008ff027c19 */ /* 0x000fe20008011603 */
[----:B------:R-:W-:-:S03]  /*5a60*/  ULDC UR8, c[0x0][0x658] ;  /* 0x0001960000087ab9 */ /* 0x000fc60000000800 */
[--C-:B------:R-:W-:Y:S02]  /*5a70*/  SHF.R.U64 R13, R15, UR8, R2.reuse ;  /* 0x000000080f0d7c19 */ /* 0x100fe40008001202 */
[----:B------:R-:W-:-:S03]  /*5a80*/  SHF.R.U32.HI R19, RZ, UR8, R2 ;  /* 0x00000008ff137c19 */ /* 0x000fc60008011602 */
[----:B------:R-:W-:Y:S02]  /*5a90*/  IMAD.MOV.U32 R2, RZ, RZ, R13 ;  /* 0x000000ffff027224 */ /* 0x000fe400078e000d */
[----:B------:R-:W-:Y:S01]  /*5aa0*/  IMAD.MOV.U32 R3, RZ, RZ, R19 ;  /* 0x000000ffff037224 */ /* 0x000fe200078e0013 */
[----:B-1----:R-:W-:Y:S06]  /*5ab0*/  @!P1 BRA `(.L_x_117) ;  /* 0x0000000000289947 */ /* 0x002fec0003800000 */
        /* <DEDUP_REMOVED lines=10> */
.L_x_117:
[----:B------:R-:W1:Y:S01]  /*5b60*/  LDC R4, c[0x0][0x65c] ;  /* 0x00019700ff047b82 */ /* 0x000e620000000800 */
[----:B------:R-:W-:Y:S01]  /*5b70*/  ULDC UR8, c[0x0][0x648] ;  /* 0x0001920000087ab9 */ /* 0x000fe20000000800 */
[----:B------:R-:W-:Y:S01]  /*5b80*/  LOP3.LUT R15, R15, UR7, RZ, 0xc0, !PT ;  /* 0x000000070f0f7c12 */ /* 0x000fe2000f8ec0ff */
[----:B--2---:R-:W-:Y:S01]  /*5b90*/  IMAD.MOV R20, RZ, RZ, -R20 ;  /* 0x000000ffff147224 */ /* 0x004fe200078e0a14 */
[----:B------:R-:W-:Y:S01]  /*5ba0*/  SHF.R.U64 R2, R2, UR8, R3 ;  /* 0x0000000802027c19 */ /* 0x000fe20008001203 */
[----:B------:R-:W-:Y:S01]  /*5bb0*/  ULDC UR8, c[0x0][0x638] ;  /* 0x00018e0000087ab9 */ /* 0x000fe20000000800 */
[----:B------:R-:W-:Y:S01]  /*5bc0*/  LOP3.LUT R12, R12, UR4, RZ, 0xc0, !PT ;  /* 0x000000040c0c7c12 */ /* 0x000fe2000f8ec0ff */
[----:B------:R-:W-:Y:S01]  /*5bd0*/  ULDC UR9, c[0x0][0x610] ;  /* 0x0001840000097ab9 */ /* 0x000fe20000000800 */
[----:B------:R-:W-:Y:S01]  /*5be0*/  IMAD.MOV.U32 R3, RZ, RZ, 0x1 ;  /* 0x00000001ff037424 */ /* 0x000fe200078e00ff */
[----:B-1----:R-:W-:Y:S01]  /*5bf0*/  ISETP.NE.AND P1, PT, R4, 0x1, PT ;  /* 0x000000010400780c */ /* 0x002fe20003f25270 */
[----:B------:R-:W-:-:S02]  /*5c00*/  IMAD.MOV R4, RZ, RZ, -R2 ;  /* 0x000000ffff047224 */ /* 0x000fc400078e0a02 */
[----:B------:R-:W-:Y:S02]  /*5c10*/  IMAD R2, R2, UR5, R15 ;  /* 0x0000000502027c24 */ /* 0x000fe4000f8e020f */
[----:B------:R-:W-:Y:S01]  /*5c20*/  IMAD R13, R4, UR8, R13 ;  /* 0x00000008040d7c24 */ /* 0x000fe2000f8e020d */
[----:B------:R-:W-:-:S07]  /*5c30*/  ULDC UR8, c[0x0][0x600] ;  /* 0x0001800000087ab9 */ /* 0x000fce0000000800 */
[----:B0-----:R-:W-:-:S04]  /*5c40*/  @P1 IMAD R11, R14, R20, R9 ;  /* 0x000000140e0b1224 */ /* 0x001fc800078e0209 */
[----:B------:R-:W-:Y:S02]  /*5c50*/  IMAD R11, R2, UR9, R11 ;  /* 0x00000009020b7c24 */ /* 0x000fe4000f8e020b */
[----:B------:R-:W-:-:S05]  /*5c60*/  IMAD R2, R13, UR8, R12 ;  /* 0x000000080d027c24 */ /* 0x000fca000f8e020c */
[----:B------:R-:W-:Y:S02]  /*5c70*/  SEL R22, R2, R11, !P1 ;  /* 0x0000000b02167207 */ /* 0x000fe40004800000 */
[----:B------:R-:W-:Y:S01]  /*5c80*/  SEL R19, R11, R2, !P1 ;  /* 0x000000020b137207 */ /* 0x000fe20004800000 */
[----:B------:R-:W-:-:S07]  /*5c90*/  IMAD.MOV.U32 R2, RZ, RZ, R10 ;  /* 0x000000ffff027224 */ /* 0x000fce00078e000a */
.L_x_115:
[----:B------:R-:W-:Y:S05]  /*5ca0*/  BSYNC B1 ;  /* 0x0000000000017941 */ /* 0x000fea0003800000 */
.L_x_114:
[----:B------:R-:W-:-:S13]  /*5cb0*/  LOP3.LUT P1, RZ, R3, 0xff, RZ, 0xc0, !PT ;  /* 0x000000ff03ff7812 */ /* 0x000fda000782c0ff */
[----:B------:R-:W-:Y:S05]  /*5cc0*/  @P1 BRA `(.L_x_118) ;  /* 0xfffffff400101947 */ /* 0x000fea000383ffff */
[----:B------:R-:W-:Y:S05]  /*5cd0*/  BSYNC B0 ;  /* 0x0000000000007941 */ /* 0x000fea0003800000 */
.L_x_106:
[----:B------:R-:W-:-:S03]  /*5ce0*/  UMOV UR8, 0xffffffff ;  /* 0xffffffff00087882 */ /* 0x000fc60000000000 */
[----:B------:R-:W-:Y:S05]  /*5cf0*/  BRA.DIV UR8, `(.L_x_119) ;  /* 0x0000000a08a87947 */ /* 0x000fea000b800000 */
[----:B------:R-:W-:-:S13]  /*5d00*/  ELECT P6, URZ, PT ;  /* 0x00000000003f782f */ /* 0x000fda00038c0000 */
.L_x_145:
[----:B------:R-:W-:Y:S04]  /*5d10*/  BSSY B0, `(.L_x_120) ;  /* 0x0000085000007945 */ /* 0x000fe80003800000 */
[----:B------:R-:W-:Y:S05]  /*5d20*/  @!P6 BRA `(.L_x_121) ;  /* 0x00000008000ce947 */ /* 0x000fea0003800000 */
[----:B------:R-:W-:-:S04]  /*5d30*/  LOP3.LUT R16, R16, 0x2, RZ, 0xfc, !PT ;  /* 0x0000000210107812 */ /* 0x000fc800078efcff */
[----:B------:R-:W-:-:S13]  /*5d40*/  ISETP.NE.AND P0, PT, R16, 0x3, PT ;  /* 0x000000031000780c */ /* 0x000fda0003f05270 */
[----:B------:R-:W-:Y:S05]  /*5d50*/  @!P0 BRA `(.L_x_122) ;  /* 0x0000000000048947 */ /* 0x000fea0003800000 */
[----:B------:R-:W-:Y:S01]  /*5d60*/  BPT.TRAP 0x1 ;  /* 0x000000040000795c */ /* 0x000fe20000300000 */
.L_x_122:
[----:B------:R-:W0:Y:S01]  /*5d70*/  S2R R3, SR_CgaCtaId ;  /* 0x0000000000037919 */ /* 0x000e220000008800 */
[----:B------:R-:W-:Y:S02]  /*5d80*/  MOV R2, 0x400 ;  /* 0x0000040000027802 */ /* 0x000fe40000000f00 */
[----:B------:R-:W-:Y:S02]  /*5d90*/  SHF.L.U32 R4, R0, 0x1f, RZ ;  /* 0x0000001f00047819 */ /* 0x000fe400000006ff */
[----:B0-----:R-:W-:-:S05]  /*5da0*/  LEA R2, R3, R2, 0x18 ;  /* 0x0000000203027211 */ /* 0x001fca00078ec0ff */
[----:B------:R-:W-:-:S04]  /*5db0*/  VIADD R2, R2, 0x70 ;  /* 0x0000007002027836 */ /* 0x000fc80000000000 */
[C---:B------:R-:W-:Y:S02]  /*5dc0*/  IMAD R9, R7.reuse, 0x8, R2 ;  /* 0x0000000807097824 */ /* 0x040fe400078e0202 */
[----:B------:R-:W-:Y:S02]  /*5dd0*/  VIADD R7, R7, 0x1 ;  /* 0x0000000107077836 */ /* 0x000fe40000000000 */
[----:B------:R-:W0:Y:S03]  /*5de0*/  SYNCS.PHASECHK.TRANS64.TRYWAIT P0, [R9+URZ], R4 ;  /* 0x00000004090075a7 */ /* 0x000e26000800017f */
[----:B------:R-:W-:-:S04]  /*5df0*/  ISETP.NE.AND P1, PT, R7, 0xe, PT ;  /* 0x0000000e0700780c */ /* 0x000fc80003f25270 */
[----:B------:R-:W-:Y:S02]  /*5e00*/  SEL R3, RZ, 0x1, P1 ;  /* 0x00000001ff037807 */ /* 0x000fe40000800000 */
[----:B------:R-:W-:Y:S02]  /*5e10*/  SEL R7, R7, RZ, P1 ;  /* 0x000000ff07077207 */ /* 0x000fe40000800000 */
[----:B------:R-:W-:-:S03]  /*5e20*/  LOP3.LUT R6, R0, R3, RZ, 0x3c, !PT ;  /* 0x0000000300067212 */ /* 0x000fc600078e3cff */
[----:B------:R-:W-:Y:S01]  /*5e30*/  IMAD R8, R7, 0x8, R2 ;  /* 0x0000000807087824 */ /* 0x000fe200078e0202 */
[----:B------:R-:W-:Y:S01]  /*5e40*/  SHF.L.U32 R5, R6, 0x1f, RZ ;  /* 0x0000001f06057819 */ /* 0x000fe200000006ff */
[----:B0-----:R-:W-:Y:S06]  /*5e50*/  @!P0 BRA `(.L_x_123) ;  /* 0x0000000800708947 */ /* 0x001fec0003800000 */
.L_x_146:
[----:B------:R-:W1:Y:S01]  /*5e60*/  SYNCS.PHASECHK.TRANS64.TRYWAIT P0, [R8+URZ], R5 ;  /* 0x00000005080075a7 */ /* 0x000e62000800017f */
[----:B------:R-:W-:-:S05]  /*5e70*/  VIADD R0, R7, 0x1 ;  /* 0x0000000107007836 */ /* 0x000fca0000000000 */
[----:B------:R-:W-:-:S04]  /*5e80*/  ISETP.NE.AND P1, PT, R0, 0xe, PT ;  /* 0x0000000e0000780c */ /* 0x000fc80003f25270 */
[----:B------:R-:W-:Y:S02]  /*5e90*/  SEL R3, RZ, 0x1, P1 ;  /* 0x00000001ff037807 */ /* 0x000fe40000800000 */
[----:B------:R-:W-:Y:S02]  /*5ea0*/  SEL R7, R0, RZ, P1 ;  /* 0x000000ff00077207 */ /* 0x000fe40000800000 */
[----:B------:R-:W-:-:S03]  /*5eb0*/  LOP3.LUT R6, R6, R3, RZ, 0x3c, !PT ;  /* 0x0000000306067212 */ /* 0x000fc600078e3cff */
[----:B0-----:R-:W-:Y:S01]  /*5ec0*/  IMAD R9, R7, 0x8, R2 ;  /* 0x0000000807097824 */ /* 0x001fe200078e0202 */
[----:B------:R-:W-:Y:S01]  /*5ed0*/  SHF.L.U32 R4, R6, 0x1f, RZ ;  /* 0x0000001f06047819 */ /* 0x000fe200000006ff */
[----:B-1----:R-:W-:Y:S06]  /*5ee0*/  @!P0 BRA `(.L_x_124) ;  /* 0x0000000800608947 */ /* 0x002fec0003800000 */
.L_x_147:
        /* <DEDUP_REMOVED lines=9> */
.L_x_148:
        /* <DEDUP_REMOVED lines=9> */
.L_x_149:
        /* <DEDUP_REMOVED lines=9> */
.L_x_150:
        /* <DEDUP_REMOVED lines=9> */
.L_x_151:
        /* <DEDUP_REMOVED lines=9> */
.L_x_152:
        /* <DEDUP_REMOVED lines=9> */
.L_x_153:
        /* <DEDUP_REMOVED lines=9> */
.L_x_154:
        /* <DEDUP_REMOVED lines=9> */
.L_x_155:
        /* <DEDUP_REMOVED lines=9> */
.L_x_156:
[----:B------:R-:W1:Y:S01]  /*6400*/  SYNCS.PHASECHK.TRANS64.TRYWAIT P0, [R8+URZ], R5 ;  /* 0x00000005080075a7 */ /* 0x000e62000800017f */
[----:B------:R-:W-:-:S05]  /*6410*/  VIADD R0, R7, 0x1 ;  /* 0x0000000107007836 */ /* 0x000fca0000000000 */
[----:B------:R-:W-:-:S04]  /*6420*/  ISETP.NE.AND P1, PT, R0, 0xe, PT ;  /* 0x0000000e0000780c */ /* 0x000fc80003f25270 */
[----:B------:R-:W-:Y:S02]  /*6430*/  SEL R3, RZ, 0x1, P1 ;  /* 0x00000001ff037807 */ /* 0x000fe40000800000 */
[----:B------:R-:W-:Y:S02]  /*6440*/  SEL R7, R0, RZ, P1 ;  /* 0x000000ff00077207 */ /* 0x000fe40000800000 */
[----:B0-----:R-:W-:-:S03]  /*6450*/  LOP3.LUT R9, R6, R3, RZ, 0x3c, !PT ;  /* 0x0000000306097212 */ /* 0x001fc600078e3cff */
[----:B------:R-:W-:Y:S01]  /*6460*/  IMAD R11, R7, 0x8, R2 ;  /* 0x00000008070b7824 */ /* 0x000fe200078e0202 */
[----:B------:R-:W-:Y:S01]  /*6470*/  SHF.L.U32 R6, R9, 0x1f, RZ ;  /* 0x0000001f09067819 */ /* 0x000fe200000006ff */
[----:B-1----:R-:W-:Y:S06]  /*6480*/  @!P0 BRA `(.L_x_134) ;  /* 0x0000000400c08947 */ /* 0x002fec0003800000 */
.L_x_157:
[----:B------:R-:W1:Y:S01]  /*6490*/  SYNCS.PHASECHK.TRANS64.TRYWAIT P0, [R11+URZ], R6 ;  /* 0x000000060b0075a7 */ /* 0x000e62000800017f */
[----:B------:R-:W-:-:S05]  /*64a0*/  VIADD R0, R7, 0x1 ;  /* 0x0000000107007836 */ /* 0x000fca0000000000 */
[----:B------:R-:W-:-:S04]  /*64b0*/  ISETP.NE.AND P1, PT, R0, 0xe, PT ;  /* 0x0000000e0000780c */ /* 0x000fc80003f25270 */
[----:B------:R-:W-:Y:S02]  /*64c0*/  SEL R4, RZ, 0x1, P1 ;  /* 0x00000001ff047807 */ /* 0x000fe40000800000 */
[----:B------:R-:W-:Y:S02]  /*64d0*/  SEL R3, R0, RZ, P1 ;  /* 0x000000ff00037207 */ /* 0x000fe40000800000 */
[----:B------:R-:W-:Y:S01]  /*64e0*/  LOP3.LUT R0, R9, R4, RZ, 0x3c, !PT ;  /* 0x0000000409007212 */ /* 0x000fe200078e3cff */
[----:B-1----:R-:W-:Y:S06]  /*64f0*/  @!P0 BRA `(.L_x_135) ;  /* 0x0000000400b88947 */ /* 0x002fec0003800000 */
.L_x_158:
[----:B------:R-:W-:Y:S01]  /*6500*/  IMAD R3, R3, 0x8, R2 ;  /* 0x0000000803037824 */ /* 0x000fe200078e0202 */
[----:B------:R-:W-:-:S07]  /*6510*/  SHF.L.U32 R0, R0, 0x1f, RZ ;  /* 0x0000001f00007819 */ /* 0x000fce00000006ff */
.L_x_136:
[----:B--2---:R2:W3:Y:S02]  /*6520*/  SYNCS.PHASECHK.TRANS64.TRYWAIT P0, [R3+URZ], R0 ;  /* 0x00000000030075a7 */ /* 0x0044e4000800017f */
[----:B---3--:R-:W-:Y:S05]  /*6530*/  @!P0 NANOSLEEP.SYNCS 0x989680 ;  /* 0x009896800000895d */ /* 0x008fea0003900000 */
[----:B------:R-:W3:Y:S02]  /*6540*/  @!P0 SYNCS.PHASECHK.TRANS64 P0, [R3+URZ], R0 ;  /* 0x00000000030085a7 */ /* 0x000ee4000800007f */
[----:B---3--:R-:W-:Y:S05]  /*6550*/  @!P0 BRA `(.L_x_136) ;  /* 0xfffffffc00f08947 */ /* 0x008fea000383ffff */
.L_x_121:
[----:B------:R-:W-:Y:S05]  /*6560*/  BSYNC B0 ;  /* 0x0000000000007941 */ /* 0x000fea0003800000 */
.L_x_120:
[----:B------:R-:W-:Y:S05]  /*6570*/  EXIT ;  /* 0x000000000000794d */ /* 0x000fea0003800000 */
.L_x_20:
[----:B-1----:R1:W2:Y:S02]  /*6580*/  SYNCS.PHASECHK.TRANS64.TRYWAIT P0, [R65+URZ], R0 ;  /* 0x00000000410075a7 */ /* 0x0022a4000800017f */
[----:B--2---:R-:W-:Y:S05]  /*6590*/  @!P0 NANOSLEEP.SYNCS 0x989680 ;  /* 0x009896800000895d */ /* 0x004fea0003900000 */
[----:B------:R-:W2:Y:S02]  /*65a0*/  @!P0 SYNCS.PHASECHK.TRANS64 P0, [R65+URZ], R0 ;  /* 0x00000000410085a7 */ /* 0x000ea4000800007f */
[----:B--2---:R-:W-:Y:S05]  /*65b0*/  @!P0 BRA `(.L_x_20) ;  /* 0xfffffffc00f08947 */ /* 0x004fea000383ffff */
[----:B------:R-:W-:Y:S05]  /*65c0*/  BRA `(.L_x_137) ;  /* 0xffffffb000cc7947 */ /* 0x000fea000383ffff */
.L_x_25:
[----:B--2---:R2:W3:Y:S02]  /*65d0*/  SYNCS.PHASECHK.TRANS64.TRYWAIT P1, [R3+URZ], R0 ;  /* 0x00000000030075a7 */ /* 0x0044e4000802017f */
[----:B---3--:R-:W-:Y:S05]  /*65e0*/  @!P1 NANOSLEEP.SYNCS 0x989680 ;  /* 0x009896800000995d */ /* 0x008fea0003900000 */
[----:B------:R-:W3:Y:S02]  /*65f0*/  @!P1 SYNCS.PHASECHK.TRANS64 P1, [R3+URZ], R0 ;  /* 0x00000000030095a7 */ /* 0x000ee4000802007f */
[----:B---3--:R-:W-:Y:S05]  /*6600*/  @!P1 BRA `(.L_x_25) ;  /* 0xfffffffc00f09947 */ /* 0x008fea000383ffff */
[----:B------:R-:W-:Y:S05]  /*6610*/  BRA `(.L_x_24) ;  /* 0xffffffb400307947 */ /* 0x000fea000383ffff */
.L_x_30:
[----:B--2---:R-:W-:-:S04]  /*6620*/  IMAD.U32 R5, RZ, RZ, UR4 ;  /* 0x00000004ff057e24 */ /* 0x004fc8000f8e00ff */
[----:B------:R2:W3:Y:S03]  /*6630*/  SYNCS.PHASECHK.TRANS64.TRYWAIT P1, [R5+URZ], R4 ;  /* 0x00000004050075a7 */ /* 0x0004e6000802017f */
[----:B---3--:R-:W-:Y:S05]  /*6640*/  @!P1 NANOSLEEP.SYNCS 0x989680 ;  /* 0x009896800000995d */ /* 0x008fea0003900000 */
[----:B------:R-:W3:Y:S02]  /*6650*/  @!P1 SYNCS.PHASECHK.TRANS64 P1, [R5+URZ], R4 ;  /* 0x00000004050095a7 */ /* 0x000ee4000802007f */
[----:B---3--:R-:W-:Y:S05]  /*6660*/  @!P1 BRA `(.L_x_30) ;  /* 0xfffffffc00ec9947 */ /* 0x008fea000383ffff */
[----:B------:R-:W-:Y:S05]  /*6670*/  BRA `(.L_x_29) ;  /* 0xffffffb400e87947 */ /* 0x000fea000383ffff */
.L_x_38:
[----:B-1----:R1:W2:Y:S02]  /*6680*/  SYNCS.PHASECHK.TRANS64.TRYWAIT P0, [R65+URZ+0x10], R0 ;  /* 0x00001000410075a7 */ /* 0x0022a4000800017f */
[----:B--2---:R-:W-:Y:S05]  /*6690*/  @!P0 NANOSLEEP.SYNCS 0x989680 ;  /* 0x009896800000895d */ /* 0x004fea0003900000 */
[----:B------:R-:W2:Y:S02]  /*66a0*/  @!P0 SYNCS.PHASECHK.TRANS64 P0, [R65+URZ+0x10], R0 ;  /* 0x00001000410085a7 */ /* 0x000ea4000800007f */
[----:B--2---:R-:W-:Y:S05]  /*66b0*/  @!P0 BRA `(.L_x_38) ;  /* 0xfffffffc00f08947 */ /* 0x004fea000383ffff */
[----:B------:R-:W-:Y:S05]  /*66c0*/  BRA `(.L_x_138) ;  /* 0xffffffbc00407947 */ /* 0x000fea000383ffff */
.L_x_107:
[----:B------:R-:W-:Y:S01]  /*66d0*/  BSSY B1, `(.L_x_139) ;  /* 0x0000006000017945 */ /* 0x000fe20003800000 */
[----:B------:R-:W-:-:S07]  /*66e0*/  IMAD.MOV.U32 R15, RZ, RZ, -0x1 ;  /* 0xffffffffff0f7424 */ /* 0x000fce00078e00ff */
[----:B-----5:R-:W-:Y:S05]  /*66f0*/  WARPSYNC.COLLECTIVE R15, `(.L_x_140) ;  /* 0x000000000f0c7348 */ /* 0x020fea0003c00000 */
[----:B------:R-:W-:Y:S02]  /*6700*/  ELECT P6, UR62, PT ;  /* 0x00000000003e782f */ /* 0x000fe400038c0000 */
[----:B------:R-:W-:Y:S01]  /*6710*/  MOV R14, UR62 ;  /* 0x0000003e000e7c02 */ /* 0x000fe20008000f00 */
[----:B-----5:R-:W-:Y:S10]  /*6720*/  ENDCOLLECTIVE ;  /* 0x000000000000791b */ /* 0x020ff40003800000 */
.L_x_140:
[----:B------:R-:W-:Y:S05]  /*6730*/  BSYNC B1 ;  /* 0x0000000000017941 */ /* 0x000fea0003800000 */
.L_x_139:
[----:B------:R-:W-:Y:S05]  /*6740*/  BRA `(.L_x_141) ;  /* 0xffffffe8007c7947 */ /* 0x000fea000383ffff */
.L_x_110:
[----:B0-----:R0:W1:Y:S02]  /*6750*/  SYNCS.PHASECHK.TRANS64.TRYWAIT P1, [R10+URZ+0x70], R5 ;  /* 0x000070050a0075a7 */ /* 0x001064000802017f */
[----:B-1----:R-:W-:Y:S05]  /*6760*/  @!P1 NANOSLEEP.SYNCS 0x989680 ;  /* 0x009896800000995d */ /* 0x002fea0003900000 */
[----:B------:R-:W1:Y:S02]  /*6770*/  @!P1 SYNCS.PHASECHK.TRANS64 P1, [R10+URZ+0x70], R5 ;  /* 0x000070050a0095a7 */ /* 0x000e64000802007f */
[----:B-1----:R-:W-:Y:S05]  /*6780*/  @!P1 BRA `(.L_x_110) ;  /* 0xfffffffc00f09947 */ /* 0x002fea000383ffff */
[----:B------:R-:W-:Y:S05]  /*6790*/  BRA `(.L_x_142) ;  /* 0xffffffe800b47947 */ /* 0x000fea000383ffff */
.L_x_119:
[----:B------:R-:W-:Y:S01]  /*67a0*/  BSSY B0, `(.L_x_143) ;  /* 0x0000006000007945 */ /* 0x000fe20003800000 */
[----:B------:R-:W-:-:S07]  /*67b0*/  IMAD.MOV.U32 R15, RZ, RZ, -0x1 ;  /* 0xffffffffff0f7424 */ /* 0x000fce00078e00ff */
[----:B-----5:R-:W-:Y:S05]  /*67c0*/  WARPSYNC.COLLECTIVE R15, `(.L_x_144) ;  /* 0x000000000f0c7348 */ /* 0x020fea0003c00000 */
[----:B------:R-:W-:Y:S02]  /*67d0*/  ELECT P6, UR62, PT ;  /* 0x00000000003e782f */ /* 0x000fe400038c0000 */
[----:B------:R-:W-:Y:S01]  /*67e0*/  MOV R14, UR62 ;  /* 0x0000003e000e7c02 */ /* 0x000fe20008000f00 */
[----:B-----5:R-:W-:Y:S10]  /*67f0*/  ENDCOLLECTIVE ;  /* 0x000000000000791b */ /* 0x020ff40003800000 */
.L_x_144:
[----:B------:R-:W-:Y:S05]  /*6800*/  BSYNC B0 ;  /* 0x0000000000007941 */ /* 0x000fea0003800000 */
.L_x_143:
[----:B------:R-:W-:Y:S05]  /*6810*/  BRA `(.L_x_145) ;  /* 0xfffffff4003c7947 */ /* 0x000fea000383ffff */
.L_x_123:
[----:B0-----:R0:W1:Y:S02]  /*6820*/  SYNCS.PHASECHK.TRANS64.TRYWAIT P0, [R9+URZ], R4 ;  /* 0x00000004090075a7 */ /* 0x001064000800017f */
[----:B-1----:R-:W-:Y:S05]  /*6830*/  @!P0 NANOSLEEP.SYNCS 0x989680 ;  /* 0x009896800000895d */ /* 0x002fea0003900000 */
[----:B------:R-:W1:Y:S02]  /*6840*/  @!P0 SYNCS.PHASECHK.TRANS64 P0, [R9+URZ], R4 ;  /* 0x00000004090085a7 */ /* 0x000e64000800007f */
[----:B-1----:R-:W-:Y:S05]  /*6850*/  @!P0 BRA `(.L_x_123) ;  /* 0xfffffffc00f08947 */ /* 0x002fea000383ffff */
[----:B------:R-:W-:Y:S05]  /*6860*/  BRA `(.L_x_146) ;  /* 0xfffffff4007c7947 */ /* 0x000fea000383ffff */
.L_x_124:
[----:B0-----:R0:W1:Y:S02]  /*6870*/  SYNCS.PHASECHK.TRANS64.TRYWAIT P0, [R8+URZ], R5 ;  /* 0x00000005080075a7 */ /* 0x001064000800017f */
[----:B-1----:R-:W-:Y:S05]  /*6880*/  @!P0 NANOSLEEP.SYNCS 0x989680 ;  /* 0x009896800000895d */ /* 0x002fea0003900000 */
[----:B------:R-:W1:Y:S02]  /*6890*/  @!P0 SYNCS.PHASECHK.TRANS64 P0, [R8+URZ], R5 ;  /* 0x00000005080085a7 */ /* 0x000e64000800007f */
[----:B-1----:R-:W-:Y:S05]  /*68a0*/  @!P0 BRA `(.L_x_124) ;  /* 0xfffffffc00f08947 */ /* 0x002fea000383ffff */
[----:B------:R-:W-:Y:S05]  /*68b0*/  BRA `(.L_x_147) ;  /* 0xfffffff4008c7947 */ /* 0x000fea000383ffff */
.L_x_125:
[----:B0-----:R0:W1:Y:S02]  /*68c0*/  SYNCS.PHASECHK.TRANS64.TRYWAIT P0, [R9+URZ], R4 ;  /* 0x00000004090075a7 */ /* 0x001064000800017f */
[----:B-1----:R-:W-:Y:S05]  /*68d0*/  @!P0 NANOSLEEP.SYNCS 0x989680 ;  /* 0x009896800000895d */ /* 0x002fea0003900000 */
[----:B------:R-:W1:Y:S02]  /*68e0*/  @!P0 SYNCS.PHASECHK.TRANS64 P0, [R9+URZ], R4 ;  /* 0x00000004090085a7 */ /* 0x000e64000800007f */
[----:B-1----:R-:W-:Y:S05]  /*68f0*/  @!P0 BRA `(.L_x_125) ;  /* 0xfffffffc00f08947 */ /* 0x002fea000383ffff */
[----:B------:R-:W-:Y:S05]  /*6900*/  BRA `(.L_x_148) ;  /* 0xfffffff4009c7947 */ /* 0x000fea000383ffff */
.L_x_126:
[----:B0-----:R0:W1:Y:S02]  /*6910*/  SYNCS.PHASECHK.TRANS64.TRYWAIT P0, [R8+URZ], R5 ;  /* 0x00000005080075a7 */ /* 0x001064000800017f */
[----:B-1----:R-:W-:Y:S05]  /*6920*/  @!P0 NANOSLEEP.SYNCS 0x989680 ;  /* 0x009896800000895d */ /* 0x002fea0003900000 */
[----:B------:R-:W1:Y:S02]  /*6930*/  @!P0 SYNCS.PHASECHK.TRANS64 P0, [R8+URZ], R5 ;  /* 0x00000005080085a7 */ /* 0x000e64000800007f */
[----:B-1----:R-:W-:Y:S05]  /*6940*/  @!P0 BRA `(.L_x_126) ;  /* 0xfffffffc00f08947 */ /* 0x002fea000383ffff */
[----:B------:R-:W-:Y:S05]  /*6950*/  BRA `(.L_x_149) ;  /* 0xfffffff400ac7947 */ /* 0x000fea000383ffff */
.L_x_127:
[----:B0-----:R0:W1:Y:S02]  /*6960*/  SYNCS.PHASECHK.TRANS64.TRYWAIT P0, [R9+URZ], R4 ;  /* 0x00000004090075a7 */ /* 0x001064000800017f */
[----:B-1----:R-:W-:Y:S05]  /*6970*/  @!P0 NANOSLEEP.SYNCS 0x989680 ;  /* 0x009896800000895d */ /* 0x002fea0003900000 */
[----:B------:R-:W1:Y:S02]  /*6980*/  @!P0 SYNCS.PHASECHK.TRANS64 P0, [R9+URZ], R4 ;  /* 0x00000004090085a7 */ /* 0x000e64000800007f */
[----:B-1----:R-:W-:Y:S05]  /*6990*/  @!P0 BRA `(.L_x_127) ;  /* 0xfffffffc00f08947 */ /* 0x002fea000383ffff */
[----:B------:R-:W-:Y:S05]  /*69a0*/  BRA `(.L_x_150) ;  /* 0xfffffff400bc7947 */ /* 0x000fea000383ffff */
.L_x_128:
[----:B0-----:R0:W1:Y:S02]  /*69b0*/  SYNCS.PHASECHK.TRANS64.TRYWAIT P0, [R8+URZ], R5 ;  /* 0x00000005080075a7 */ /* 0x001064000800017f */
[----:B-1----:R-:W-:Y:S05]  /*69c0*/  @!P0 NANOSLEEP.SYNCS 0x989680 ;  /* 0x009896800000895d */ /* 0x002fea0003900000 */
[----:B------:R-:W1:Y:S02]  /*69d0*/  @!P0 SYNCS.PHASECHK.TRANS64 P0, [R8+URZ], R5 ;  /* 0x00000005080085a7 */ /* 0x000e64000800007f */
[----:B-1----:R-:W-:Y:S05]  /*69e0*/  @!P0 BRA `(.L_x_128) ;  /* 0xfffffffc00f08947 */ /* 0x002fea000383ffff */
[----:B------:R-:W-:Y:S05]  /*69f0*/  BRA `(.L_x_151) ;  /* 0xfffffff400cc7947 */ /* 0x000fea000383ffff */
.L_x_129:
[----:B0-----:R0:W1:Y:S02]  /*6a00*/  SYNCS.PHASECHK.TRANS64.TRYWAIT P0, [R9+URZ], R4 ;  /* 0x00000004090075a7 */ /* 0x001064000800017f */
[----:B-1----:R-:W-:Y:S05]  /*6a10*/  @!P0 NANOSLEEP.SYNCS 0x989680 ;  /* 0x009896800000895d */ /* 0x002fea0003900000 */
[----:B------:R-:W1:Y:S02]  /*6a20*/  @!P0 SYNCS.PHASECHK.TRANS64 P0, [R9+URZ], R4 ;  /* 0x00000004090085a7 */ /* 0x000e64000800007f */
[----:B-1----:R-:W-:Y:S05]  /*6a30*/  @!P0 BRA `(.L_x_129) ;  /* 0xfffffffc00f08947 */ /* 0x002fea000383ffff */
[----:B------:R-:W-:Y:S05]  /*6a40*/  BRA `(.L_x_152) ;  /* 0xfffffff400dc7947 */ /* 0x000fea000383ffff */
.L_x_130:
[----:B0-----:R0:W1:Y:S02]  /*6a50*/  SYNCS.PHASECHK.TRANS64.TRYWAIT P0, [R8+URZ], R5 ;  /* 0x00000005080075a7 */ /* 0x001064000800017f */
[----:B-1----:R-:W-:Y:S05]  /*6a60*/  @!P0 NANOSLEEP.SYNCS 0x989680 ;  /* 0x009896800000895d */ /* 0x002fea0003900000 */
[----:B------:R-:W1:Y:S02]  /*6a70*/  @!P0 SYNCS.PHASECHK.TRANS64 P0, [R8+URZ], R5 ;  /* 0x00000005080085a7 */ /* 0x000e64000800007f */
[----:B-1----:R-:W-:Y:S05]  /*6a80*/  @!P0 BRA `(.L_x_130) ;  /* 0xfffffffc00f08947 */ /* 0x002fea000383ffff */
[----:B------:R-:W-:Y:S05]  /*6a90*/  BRA `(.L_x_153) ;  /* 0xfffffff400ec7947 */ /* 0x000fea000383ffff */
.L_x_131:
[----:B0-----:R0:W1:Y:S02]  /*6aa0*/  SYNCS.PHASECHK.TRANS64.TRYWAIT P0, [R9+URZ], R4 ;  /* 0x00000004090075a7 */ /* 0x001064000800017f */
[----:B-1----:R-:W-:Y:S05]  /*6ab0*/  @!P0 NANOSLEEP.SYNCS 0x989680 ;  /* 0x009896800000895d */ /* 0x002fea0003900000 */
[----:B------:R-:W1:Y:S02]  /*6ac0*/  @!P0 SYNCS.PHASECHK.TRANS64 P0, [R9+URZ], R4 ;  /* 0x00000004090085a7 */ /* 0x000e64000800007f */
[----:B-1----:R-:W-:Y:S05]  /*6ad0*/  @!P0 BRA `(.L_x_131) ;  /* 0xfffffffc00f08947 */ /* 0x002fea000383ffff */
[----:B------:R-:W-:Y:S05]  /*6ae0*/  BRA `(.L_x_154) ;  /* 0xfffffff400fc7947 */ /* 0x000fea000383ffff */
.L_x_132:
[----:B0-----:R0:W1:Y:S02]  /*6af0*/  SYNCS.PHASECHK.TRANS64.TRYWAIT P0, [R8+URZ], R5 ;  /* 0x00000005080075a7 */ /* 0x001064000800017f */
[----:B-1----:R-:W-:Y:S05]  /*6b00*/  @!P0 NANOSLEEP.SYNCS 0x989680 ;  /* 0x009896800000895d */ /* 0x002fea0003900000 */
[----:B------:R-:W1:Y:S02]  /*6b10*/  @!P0 SYNCS.PHASECHK.TRANS64 P0, [R8+URZ], R5 ;  /* 0x00000005080085a7 */ /* 0x000e64000800007f */
[----:B-1----:R-:W-:Y:S05]  /*6b20*/  @!P0 BRA `(.L_x_132) ;  /* 0xfffffffc00f08947 */ /* 0x002fea000383ffff */
[----:B------:R-:W-:Y:S05]  /*6b30*/  BRA `(.L_x_155) ;  /* 0xfffffff8000c7947 */ /* 0x000fea000383ffff */
.L_x_133:
[----:B0-----:R0:W1:Y:S02]  /*6b40*/  SYNCS.PHASECHK.TRANS64.TRYWAIT P0, [R9+URZ], R4 ;  /* 0x00000004090075a7 */ /* 0x001064000800017f */
[----:B-1----:R-:W-:Y:S05]  /*6b50*/  @!P0 NANOSLEEP.SYNCS 0x989680 ;  /* 0x009896800000895d */ /* 0x002fea0003900000 */
[----:B------:R-:W1:Y:S02]  /*6b60*/  @!P0 SYNCS.PHASECHK.TRANS64 P0, [R9+URZ], R4 ;  /* 0x00000004090085a7 */ /* 0x000e64000800007f */
[----:B-1----:R-:W-:Y:S05]  /*6b70*/  @!P0 BRA `(.L_x_133) ;  /* 0xfffffffc00f08947 */ /* 0x002fea000383ffff */
[----:B------:R-:W-:Y:S05]  /*6b80*/  BRA `(.L_x_156) ;  /* 0xfffffff8001c7947 */ /* 0x000fea000383ffff */
.L_x_134:
[----:B0-----:R0:W1:Y:S02]  /*6b90*/  SYNCS.PHASECHK.TRANS64.TRYWAIT P0, [R8+URZ], R5 ;  /* 0x00000005080075a7 */ /* 0x001064000800017f */
[----:B-1----:R-:W-:Y:S05]  /*6ba0*/  @!P0 NANOSLEEP.SYNCS 0x989680 ;  /* 0x009896800000895d */ /* 0x002fea0003900000 */
[----:B------:R-:W1:Y:S02]  /*6bb0*/  @!P0 SYNCS.PHASECHK.TRANS64 P0, [R8+URZ], R5 ;  /* 0x00000005080085a7 */ /* 0x000e64000800007f */
[----:B-1----:R-:W-:Y:S05]  /*6bc0*/  @!P0 BRA `(.L_x_134) ;  /* 0xfffffffc00f08947 */ /* 0x002fea000383ffff */
[----:B------:R-:W-:Y:S05]  /*6bd0*/  BRA `(.L_x_157) ;  /* 0xfffffff8002c7947 */ /* 0x000fea000383ffff */
.L_x_135:
[----:B-1----:R1:W2:Y:S02]  /*6be0*/  SYNCS.PHASECHK.TRANS64.TRYWAIT P0, [R11+URZ], R6 ;  /* 0x000000060b0075a7 */ /* 0x0022a4000800017f */
[----:B--2---:R-:W-:Y:S05]  /*6bf0*/  @!P0 NANOSLEEP.SYNCS 0x989680 ;  /* 0x009896800000895d */ /* 0x004fea0003900000 */
[----:B------:R-:W2:Y:S02]  /*6c00*/  @!P0 SYNCS.PHASECHK.TRANS64 P0, [R11+URZ], R6 ;  /* 0x000000060b0085a7 */ /* 0x000ea4000800007f */
[----:B--2---:R-:W-:Y:S05]  /*6c10*/  @!P0 BRA `(.L_x_135) ;  /* 0xfffffffc00f08947 */ /* 0x004fea000383ffff */
[----:B------:R-:W-:Y:S05]  /*6c20*/  BRA `(.L_x_158) ;  /* 0xfffffff800347947 */ /* 0x000fea000383ffff */
.L_x_159:
[----:B------:R-:W-:-:S00]  /*6c30*/  BRA `(.L_x_159) ;  /* 0xfffffffc00fc7947 */ /* 0x000fc0000383ffff */
[----:B------:R-:W-:-:S00]  /*6c40*/  NOP ;  /* 0x0000000000007918 */ /* 0x000fc00000000000 */
        /* <DEDUP_REMOVED lines=11> */
.L_x_160:


//--------------------- .nv.global.init           --------------------------
	.section	.nv.global.init,"aw",@progbits
.nv.global.init:
	.type		$str$22,@object
	.size		$str$22,($str$23 - $str$22)
$str$22:
        /*0000*/ 	.byte	0x6b, 0x5f, 0x74, 0x69, 0x6c, 0x65, 0x5f, 0x63, 0x6f, 0x75, 0x6e, 0x74, 0x20, 0x3e, 0x3d, 0x20
        /*0010*/ 	.byte	0x31, 0x00
	.type		$str$23,@object
	.size		$str$23,(__unnamed_1 - $str$23)
$str$23:
        /*0012*/ 	.byte	0x2f, 0x74, 0x6d, 0x70, 0x2f, 0x63, 0x75, 0x74, 0x6c, 0x61, 0x73, 0x73, 0x5f, 0x73, 0x77, 0x65
        /*0022*/ 	.byte	0x65, 0x70, 0x5f, 0x73, 0x72, 0x63, 0x2f, 0x69, 0x6e, 0x63, 0x6c, 0x75, 0x64, 0x65, 0x2f, 0x63
        /*0032*/ 	.byte	0x75, 0x74, 0x6c, 0x61, 0x73, 0x73, 0x2f, 0x67, 0x65, 0x6d, 0x6d, 0x2f, 0x63, 0x6f, 0x6c, 0x6c
        /*0042*/ 	.byte	0x65, 0x63, 0x74, 0x69, 0x76, 0x65, 0x2f, 0x73, 0x6d, 0x39, 0x30, 0x5f, 0x6d, 0x6d, 0x61, 0x5f
        /*0052*/ 	.byte	0x74, 0x6d, 0x61, 0x5f, 0x67, 0x6d, 0x6d, 0x61, 0x5f, 0x73, 0x73, 0x5f, 0x77, 0x61, 0x72, 0x70
        /*0062*/ 	.byte	0x73, 0x70, 0x65, 0x63, 0x69, 0x61, 0x6c, 0x69, 0x7a, 0x65, 0x64, 0x2e, 0x68, 0x70, 0x70, 0x00
	.type		__unnamed_1,@object
	.size		__unnamed_1,(.L_0 - __unnamed_1)
__unnamed_1:
        /*0072*/ 	.byte	0x76, 0x6f, 0x69, 0x64, 0x20, 0x63, 0x75, 0x74, 0x6c, 0x61, 0x73, 0x73, 0x3a, 0x3a, 0x67, 0x65
        /* <DEDUP_REMOVED lines=181> */
        /*0bd2*/ 	.byte	0x79, 0x5d, 0x00
.L_0:


//--------------------- .nv.shared._ZN7cutlass13device_kernelINS_4gemm6kernel13GemmUniversalIN4cute5tupleIJiiiiEEENS1_10collective13CollectiveMmaINS1_34MainloopSm90TmaGmmaWarpSpecializedILi14ENS5_IJNS4_1CILi4EEESB_NSA_ILi1EEEEEENS1_32KernelTmaWarpSpecializedPingpongEEENS5_IJNSA_ILi64EEESG_SG_EEENS_10bfloat16_tENS5_IJlSC_lEEESI_SJ_NS4_8TiledMMAINS4_8MMA_AtomIJNS4_4SM904GMMA27MMA_64x64x16_F32BF16BF16_SSILNSN_5MajorE0ELSP_0ELNSN_7ScaleInE1ELSQ_1EEEEEENS4_6LayoutINS5_IJSC_SC_SC_EEENS5_IJNSA_ILi0EEESV_SV_EEEEENS5_IJNS4_10UnderscoreESY_SY_EEEEENS4_23SM90_TMA_LOAD_MULTICASTENS4_14ComposedLayoutINS4_7SwizzleILi3ELi4ELi3EEENS4_18smem_ptr_flag_bitsILi16EEENST_INS5_IJNSA_ILi8EEESG_EEENS5_IJSG_SC_EEEEEEEvNS4_8identityES11_S1B_vS1C_EENS_8epilogue10collective6detail29Sm90TmaWarpSpecializedAdapterINS1F_15DefaultEpilogueISI_SJ_SJ_NS1E_6thread17LinearCombinationISI_Li1EffLNS1J_9ScaleType4KindE0ELNS_15FloatRoundStyleE2ESI_EENS1_15EpilogueDefaultEEEEEvvEEEEvNT_6ParamsE --------------------------
	.section	.nv.shared._ZN7cutlass13device_kernelINS_4gemm6kernel13GemmUniversalIN4cute5tupleIJiiiiEEENS1_10collective13CollectiveMmaINS1_34MainloopSm90TmaGmmaWarpSpecializedILi14ENS5_IJNS4_1CILi4EEESB_NSA_ILi1EEEEEENS1_32KernelTmaWarpSpecializedPingpongEEENS5_IJNSA_ILi64EEESG_SG_EEENS_10bfloat16_tENS5_IJlSC_lEEESI_SJ_NS4_8TiledMMAINS4_8MMA_AtomIJNS4_4SM904GMMA27MMA_64x64x16_F32BF16BF16_SSILNSN_5MajorE0ELSP_0ELNSN_7ScaleInE1ELSQ_1EEEEEENS4_6LayoutINS5_IJSC_SC_SC_EEENS5_IJNSA_ILi0EEESV_SV_EEEEENS5_IJNS4_10UnderscoreESY_SY_EEEEENS4_23SM90_TMA_LOAD_MULTICASTENS4_14ComposedLayoutINS4_7SwizzleILi3ELi4ELi3EEENS4_18smem_ptr_flag_bitsILi16EEENST_INS5_IJNSA_ILi8EEESG_EEENS5_IJSG_SC_EEEEEEEvNS4_8identityES11_S1B_vS1C_EENS_8epilogue10collective6detail29Sm90TmaWarpSpecializedAdapterINS1F_15DefaultEpilogueISI_SJ_SJ_NS1E_6thread17LinearCombinationISI_Li1EffLNS1J_9ScaleType4KindE0ELNS_15FloatRoundStyleE2ESI_EENS1_15EpilogueDefaultEEEEEvvEEEEvNT_6ParamsE,"aw",@nobits
	.sectionflags	@""
	.align	16
	.zero		1024


//--------------------- .nv.shared.reserved.0     --------------------------
	.section	.nv.shared.reserved.0,"aw",@nobits
	.weak		__nv_reservedSMEM_offset_0_alias
	.size		__nv_reservedSMEM_offset_0_alias, 0, 0
	.other		__nv_reservedSMEM_offset_0_alias,@"STO_CUDA_RESERVED_SHARED STV_DEFAULT"
__nv_reservedSMEM_offset_0_alias:
	.zero		0


//--------------------- .nv.global                --------------------------
	.section	.nv.global,"aw",@nobits
.nv.global:
	.type		_ZN40_INTERNAL_0874668a_4_k_cu_52b66432_170154cute1_E,@object
	.size		_ZN40_INTERNAL_0874668a_4_k_cu_52b66432_170154cute1_E,(_ZN40_INTERNAL_0874668a_4_k_cu_52b66432_170154cuda3std3__45__cpo6cbeginE - _ZN40_INTERNAL_0874668a_4_k_cu_52b66432_170154cute1_E)
_ZN40_INTERNAL_0874668a_4_k_cu_52b66432_170154cute1_E:
	.zero		1
	.type		_ZN40_INTERNAL_0874668a_4_k_cu_52b66432_170154cuda3std3__45__cpo6cbeginE,@object
	.size		_ZN40_INTERNAL_0874668a_4_k_cu_52b66432_170154cuda3std3__45__cpo6cbeginE,(_ZN40_INTERNAL_0874668a_4_k_cu_52b66432_170154cuda3std3__48in_placeE - _ZN40_INTERNAL_0874668a_4_k_cu_52b66432_170154cuda3std3__45__cpo6cbeginE)
_ZN40_INTERNAL_0874668a_4_k_cu_52b66432_170154cuda3std3__45__cpo6cbeginE:
	.zero		1
	.type		_ZN40_INTERNAL_0874668a_4_k_cu_52b66432_170154cuda3std3__48in_placeE,@object
	.size		_ZN40_INTERNAL_0874668a_4_k_cu_52b66432_170154cuda3std3__48in_placeE,(_ZN40_INTERNAL_0874668a_4_k_cu_52b66432_170154cuda3std6ranges3__45__cpo9iter_moveE - _ZN40_INTERNAL_0874668a_4_k_cu_52b66432_170154cuda3std3__48in_placeE)
_ZN40_INTERNAL_0874668a_4_k_cu_52b66432_170154cuda3std3__48in_placeE:
	.zero		1
	.type		_ZN40_INTERNAL_0874668a_4_k_cu_52b66432_170154cuda3std6ranges3__45__cpo9iter_moveE,@object
	.size		_ZN40_INTERNAL_0874668a_4_k_cu_52b66432_170154cuda3std6ranges3__45__cpo9iter_moveE,(_ZN40_INTERNAL_0874668a_4_k_cu_52b66432_170154cuda3std3__45__cpo5beginE - _ZN40_INTERNAL_0874668a_4_k_cu_52b66432_170154cuda3std6ranges3__45__cpo9iter_moveE)
_ZN40_INTERNAL_0874668a_4_k_cu_52b66432_170154cuda3std6ranges3__45__cpo9iter_moveE:
	.zero		1
	.type		_ZN40_INTERNAL_0874668a_4_k_cu_52b66432_170154cuda3std3__45__cpo5beginE,@object
	.size		_ZN40_INTERNAL_0874668a_4_k_cu_52b66432_170154cuda3std3__45__cpo5beginE,(_ZN40_INTERNAL_0874668a_4_k_cu_52b66432_170154cuda3std3__442_GLOBAL__N__0874668a_4_k_cu_52b66432_170156ignoreE - _ZN40_INTERNAL_0874668a_4_k_cu_52b66432_170154cuda3std3__45__cpo5beginE)
_ZN40_INTERNAL_0874668a_4_k_cu_52b66432_170154cuda3std3__45__cpo5beginE:
	.zero		1
	.type		_ZN40_INTERNAL_0874668a_4_k_cu_52b66432_170154cuda3std3__442_GLOBAL__N__0874668a_4_k_cu_52b66432_170156ignoreE,@object
	.size		_ZN40_INTERNAL_0874668a_4_k_cu_52b66432_170154cuda3std3__442_GLOBAL__N__0874668a_4_k_cu_52b66432_170156ignoreE,(_ZN40_INTERNAL_0874668a_4_k_cu_52b66432_170154cute7productE - _ZN40_INTERNAL_0874668a_4_k_cu_52b66432_170154cuda3std3__442_GLOBAL__N__0874668a_4_k_cu_52b66432_170156ignoreE)
_ZN40_INTERNAL_0874668a_4_k_cu_52b66432_170154cuda3std3__442_GLOBAL__N__0874668a_4_k_cu_52b66432_170156ignoreE:
	.zero		1
	.type		_ZN40_INTERNAL_0874668a_4_k_cu_52b66432_170154cute7productE,@object
	.size		_ZN40_INTERNAL_0874668a_4_k_cu_52b66432_170154cute7productE,(_ZN40_INTERNAL_0874668a_4_k_cu_52b66432_170154cuda3std3__45__cpo3endE - _ZN40_INTERNAL_0874668a_4_k_cu_52b66432_170154cute7productE)
_ZN40_INTERNAL_0874668a_4_k_cu_52b66432_170154cute7productE:
	.zero		1
	.type		_ZN40_INTERNAL_0874668a_4_k_cu_52b66432_170154cuda3std3__45__cpo3endE,@object
	.size		_ZN40_INTERNAL_0874668a_4_k_cu_52b66432_170154cuda3std3__45__cpo3endE,(_ZN40_INTERNAL_0874668a_4_k_cu_52b66432_170154cuda3std3__419piecewise_constructE - _ZN40_INTERNAL_0874668a_4_k_cu_52b66432_170154cuda3std3__45__cpo3endE)
_ZN40_INTERNAL_0874668a_4_k_cu_52b66432_170154cuda3std3__45__cpo3endE:
	.zero		1
	.type		_ZN40_INTERNAL_0874668a_4_k_cu_52b66432_170154cuda3std3__419piecewise_constructE,@object
	.size		_ZN40_INTERNAL_0874668a_4_k_cu_52b66432_170154cuda3std3__419piecewise_constructE,(_ZN40_INTERNAL_0874668a_4_k_cu_52b66432_170154cuda3std3__45__cpo4cendE - _ZN40_INTERNAL_0874668a_4_k_cu_52b66432_170154cuda3std3__419piecewise_constructE)
_ZN40_INTERNAL_0874668a_4_k_cu_52b66432_170154cuda3std3__419piecewise_constructE:
	.zero		1
	.type		_ZN40_INTERNAL_0874668a_4_k_cu_52b66432_170154cuda3std3__45__cpo4cendE,@object
	.size		_ZN40_INTERNAL_0874668a_4_k_cu_52b66432_170154cuda3std3__45__cpo4cendE,(_ZN40_INTERNAL_0874668a_4_k_cu_52b66432_170154cuda3std6ranges3__45__cpo4swapE - _ZN40_INTERNAL_0874668a_4_k_cu_52b66432_170154cuda3std3__45__cpo4cendE)
_ZN40_INTERNAL_0874668a_4_k_cu_52b66432_170154cuda3std3__45__cpo4cendE:
	.zero		1
	.type		_ZN40_INTERNAL_0874668a_4_k_cu_52b66432_170154cuda3std6ranges3__45__cpo4swapE,@object
	.size		_ZN40_INTERNAL_0874668a_4_k_cu_52b66432_170154cuda3std6ranges3__45__cpo4swapE,(.L_8 - _ZN40_INTERNAL_0874668a_4_k_cu_52b66432_170154cuda3std6ranges3__45__cpo4swapE)
_ZN40_INTERNAL_0874668a_4_k_cu_52b66432_170154cuda3std6ranges3__45__cpo4swapE:
	.zero		1
.L_8:


//--------------------- .nv.constant0._ZN7cutlass13device_kernelINS_4gemm6kernel13GemmUniversalIN4cute5tupleIJiiiiEEENS1_10collective13CollectiveMmaINS1_34MainloopSm90TmaGmmaWarpSpecializedILi14ENS5_IJNS4_1CILi4EEESB_NSA_ILi1EEEEEENS1_32KernelTmaWarpSpecializedPingpongEEENS5_IJNSA_ILi64EEESG_SG_EEENS_10bfloat16_tENS5_IJlSC_lEEESI_SJ_NS4_8TiledMMAINS4_8MMA_AtomIJNS4_4SM904GMMA27MMA_64x64x16_F32BF16BF16_SSILNSN_5MajorE0ELSP_0ELNSN_7ScaleInE1ELSQ_1EEEEEENS4_6LayoutINS5_IJSC_SC_SC_EEENS5_IJNSA_ILi0EEESV_SV_EEEEENS5_IJNS4_10UnderscoreESY_SY_EEEEENS4_23SM90_TMA_LOAD_MULTICASTENS4_14ComposedLayoutINS4_7SwizzleILi3ELi4ELi3EEENS4_18smem_ptr_flag_bitsILi16EEENST_INS5_IJNSA_ILi8EEESG_EEENS5_IJSG_SC_EEEEEEEvNS4_8identityES11_S1B_vS1C_EENS_8epilogue10collective6detail29Sm90TmaWarpSpecializedAdapterINS1F_15DefaultEpilogueISI_SJ_SJ_NS1E_6thread17LinearCombinationISI_Li1EffLNS1J_9ScaleType4KindE0ELNS_15FloatRoundStyleE2ESI_EENS1_15EpilogueDefaultEEEEEvvEEEEvNT_6ParamsE --------------------------
	.section	.nv.constant0._ZN7cutlass13device_kernelINS_4gemm6kernel13GemmUniversalIN4cute5tupleIJiiiiEEENS1_10collective13CollectiveMmaINS1_34MainloopSm90TmaGmmaWarpSpecializedILi14ENS5_IJNS4_1CILi4EEESB_NSA_ILi1EEEEEENS1_32KernelTmaWarpSpecializedPingpongEEENS5_IJNSA_ILi64EEESG_SG_EEENS_10bfloat16_tENS5_IJlSC_lEEESI_SJ_NS4_8TiledMMAINS4_8MMA_AtomIJNS4_4SM904GMMA27MMA_64x64x16_F32BF16BF16_SSILNSN_5MajorE0ELSP_0ELNSN_7ScaleInE1ELSQ_1EEEEEENS4_6LayoutINS5_IJSC_SC_SC_EEENS5_IJNSA_ILi0EEESV_SV_EEEEENS5_IJNS4_10UnderscoreESY_SY_EEEEENS4_23SM90_TMA_LOAD_MULTICASTENS4_14ComposedLayoutINS4_7SwizzleILi3ELi4ELi3EEENS4_18smem_ptr_flag_bitsILi16EEENST_INS5_IJNSA_ILi8EEESG_EEENS5_IJSG_SC_EEEEEEEvNS4_8identityES11_S1B_vS1C_EENS_8epilogue10collective6detail29Sm90TmaWarpSpecializedAdapterINS1F_15DefaultEpilogueISI_SJ_SJ_NS1E_6thread17LinearCombinationISI_Li1EffLNS1J_9ScaleType4KindE0ELNS_15FloatRoundStyleE2ESI_EENS1_15EpilogueDefaultEEEEEvvEEEEvNT_6ParamsE,"a",@progbits
	.sectionflags	@""
	.align	4
.nv.constant0._ZN7cutlass13device_kernelINS_4gemm6kernel13GemmUniversalIN4cute5tupleIJiiiiEEENS1_10collective13CollectiveMmaINS1_34MainloopSm90TmaGmmaWarpSpecializedILi14ENS5_IJNS4_1CILi4EEESB_NSA_ILi1EEEEEENS1_32KernelTmaWarpSpecializedPingpongEEENS5_IJNSA_ILi64EEESG_SG_EEENS_10bfloat16_tENS5_IJlSC_lEEESI_SJ_NS4_8TiledMMAINS4_8MMA_AtomIJNS4_4SM904GMMA27MMA_64x64x16_F32BF16BF16_SSILNSN_5MajorE0ELSP_0ELNSN_7ScaleInE1ELSQ_1EEEEEENS4_6LayoutINS5_IJSC_SC_SC_EEENS5_IJNSA_ILi0EEESV_SV_EEEEENS5_IJNS4_10UnderscoreESY_SY_EEEEENS4_23SM90_TMA_LOAD_MULTICASTENS4_14ComposedLayoutINS4_7SwizzleILi3ELi4ELi3EEENS4_18smem_ptr_flag_bitsILi16EEENST_INS5_IJNSA_ILi8EEESG_EEENS5_IJSG_SC_EEEEEEEvNS4_8identityES11_S1B_vS1C_EENS_8epilogue10collective6detail29Sm90TmaWarpSpecializedAdapterINS1F_15DefaultEpilogueISI_SJ_SJ_NS1E_6thread17LinearCombinationISI_Li1EffLNS1J_9ScaleType4KindE0ELNS_15FloatRoundStyleE2ESI_EENS1_15EpilogueDefaultEEEEEvvEEEEvNT_6ParamsE:
	.zero		1664


//--------------------- SYMBOLS --------------------------

	.type		.nv.reservedSmem.offset0,@object
	.size		.nv.reservedSmem.offset0,0x4
	.type		__assertfail,@function
